	.target	sm_100a

	.elftype	@"ET_EXEC"


//--------------------- .note.nv.tkinfo           --------------------------
	.section	.note.nv.tkinfo,"",@"SHT_NOTE"
	.sectionflags	@"SHF_NOTE_NV_TKINFO"
	.tkinfo
        /*0018*/ 	.word	0x00000002
        /*0030*/ 	.string	""
        /*0030*/ 	.string	"ptxas"
        /*0030*/ 	.string	"Cuda compilation tools, release 13.0, V13.0.88"
        /*0030*/ 	.string	"Build cuda_13.0.r13.0/compiler.36424714_0"
        /*0030*/ 	.string	"-arch sm_100a -m 64 "



//--------------------- .note.nv.cuinfo           --------------------------
	.section	.note.nv.cuinfo,"",@"SHT_NOTE"
	.sectionflags	@"SHF_NOTE_NV_CUINFO"
        /*0018*/ 	.short	0x0002
        /*001a*/ 	.short	0x0064
        /*001c*/ 	.short	0x0082
	.zero		2


//--------------------- .nv.info                  --------------------------
	.section	.nv.info,"",@"SHT_CUDA_INFO"
	.align	4


	//----- nvinfo : EIATTR_REGCOUNT
	.align		4
        /*0000*/ 	.byte	0x04, 0x2f
        /*0002*/ 	.short	(.L_19 - .L_18)
	.align		4
.L_18:
        /*0004*/ 	.word	index@(_ZN7cutlass13device_kernelINS_4conv6kernel13ConvUniversalINS1_16ConvProblemShapeILNS1_8OperatorE1ELi2EEENS1_10collective14CollectiveConvINS1_47MainloopSm100TmaUmmaWarpSpecializedImplicitGemmILS5_1ELi8ELi2ELi1ELi2EN4cute5tupleIJNSA_1CILi2EEENSC_ILi1EEESE_EEEEENSB_IJNSC_ILi64EEENSC_ILi128EEENSB_IJNSC_ILi32EEEEEEEEENS_10tfloat32_tESM_NSA_8TiledMMAINSA_8MMA_AtomIJNSA_17SM100_MMA_TF32_SSISM_SM_fLi64ELi128ELNSA_4UMMA5MajorE0ELSR_1ELNSQ_7ScaleInE0ELSS_0EEEEEENSA_6LayoutINSB_IJSE_SE_SE_EEENSB_IJNSC_ILi0EEESX_SX_EEEEENSB_IJNSA_10UnderscoreES10_S10_EEEEENS7_6detail27Sm100ImplicitGemmTileTraitsINSA_20SM90_TMA_LOAD_IM2COLENSA_14ComposedLayoutINSA_7SwizzleILi3ELi4ELi3EEENSA_18smem_ptr_flag_bitsILi32EEENSV_INSB_IJNSC_ILi8EEESJ_EEENSB_IJSJ_SE_EEEEEEEvEENS14_INSA_23SM90_TMA_LOAD_MULTICASTENS16_INS17_ILi2ELi5ELi2EEES1A_NSV_INSB_IJSJ_NSC_ILi4EEEEEENSB_IJSE_SJ_EEEEEEEvEEEENS_8epilogue10collective18CollectiveEpilogueINS1Q_23Sm100TmaWarpSpecializedILi4ELi2ELi16ELb1ELb0EEEJSL_NSB_IJNSV_ISH_SE_EENSV_ISJ_SE_EEEEESM_NSB_IJNSB_IJlllEEESE_SX_EEESM_S1Z_NS1Q_6fusion15FusionCallbacksIS1U_NS20_17LinearCombinationISM_fSM_fLNS_15FloatRoundStyleE2EEESL_S1X_JEEENSA_5SM1004TMEM4LOAD26SM100_TMEM_LOAD_16dp128b8xES15_S1F_NSA_17SM75_U32x4_LDSM_NENSA_21SM90_TMA_STORE_IM2COLES1F_NSA_17SM90_U32x4_STSM_NENSA_39AutoVectorizingCopyWithAssumedAlignmentILi128EEEEEEvvEEEEvNT_6ParamsE)
        /*0008*/ 	.word	0x00000077


	//----- nvinfo : EIATTR_FRAME_SIZE
	.align		4
.L_19:
        /*000c*/ 	.byte	0x04, 0x11
        /*000e*/ 	.short	(.L_21 - .L_20)
	.align		4
.L_20:
        /*0010*/ 	.word	index@($__internal_2_$__cuda_sm10x_tcgen05_guardrail_trap_unallocated_columns_being_dealloced)
        /*0014*/ 	.word	0x00000008


	//----- nvinfo : EIATTR_FRAME_SIZE
	.align		4
.L_21:
        /*0018*/ 	.byte	0x04, 0x11
        /*001a*/ 	.short	(.L_23 - .L_22)
	.align		4
.L_22:
        /*001c*/ 	.word	index@($__internal_1_$__cuda_sm10x_tcgen05_guardrail_trap_phase_invalid_during_alloc)
        /*0020*/ 	.word	0x00000008


	//----- nvinfo : EIATTR_FRAME_SIZE
	.align		4
.L_23:
        /*0024*/ 	.byte	0x04, 0x11
        /*0026*/ 	.short	(.L_25 - .L_24)
	.align		4
.L_24:
        /*0028*/ 	.word	index@($__internal_0_$__cuda_sm10x_tcgen05_guardrail_trap_col_being_dealloced_not_returned_by_alloc)
        /*002c*/ 	.word	0x00000008


	//----- nvinfo : EIATTR_FRAME_SIZE
	.align		4
.L_25:
        /*0030*/ 	.byte	0x04, 0x11
        /*0032*/ 	.short	(.L_27 - .L_26)
	.align		4
.L_26:
        /*0034*/ 	.word	index@(_ZN7cutlass13device_kernelINS_4conv6kernel13ConvUniversalINS1_16ConvProblemShapeILNS1_8OperatorE1ELi2EEENS1_10collective14CollectiveConvINS1_47MainloopSm100TmaUmmaWarpSpecializedImplicitGemmILS5_1ELi8ELi2ELi1ELi2EN4cute5tupleIJNSA_1CILi2EEENSC_ILi1EEESE_EEEEENSB_IJNSC_ILi64EEENSC_ILi128EEENSB_IJNSC_ILi32EEEEEEEEENS_10tfloat32_tESM_NSA_8TiledMMAINSA_8MMA_AtomIJNSA_17SM100_MMA_TF32_SSISM_SM_fLi64ELi128ELNSA_4UMMA5MajorE0ELSR_1ELNSQ_7ScaleInE0ELSS_0EEEEEENSA_6LayoutINSB_IJSE_SE_SE_EEENSB_IJNSC_ILi0EEESX_SX_EEEEENSB_IJNSA_10UnderscoreES10_S10_EEEEENS7_6detail27Sm100ImplicitGemmTileTraitsINSA_20SM90_TMA_LOAD_IM2COLENSA_14ComposedLayoutINSA_7SwizzleILi3ELi4ELi3EEENSA_18smem_ptr_flag_bitsILi32EEENSV_INSB_IJNSC_ILi8EEESJ_EEENSB_IJSJ_SE_EEEEEEEvEENS14_INSA_23SM90_TMA_LOAD_MULTICASTENS16_INS17_ILi2ELi5ELi2EEES1A_NSV_INSB_IJSJ_NSC_ILi4EEEEEENSB_IJSE_SJ_EEEEEEEvEEEENS_8epilogue10collective18CollectiveEpilogueINS1Q_23Sm100TmaWarpSpecializedILi4ELi2ELi16ELb1ELb0EEEJSL_NSB_IJNSV_ISH_SE_EENSV_ISJ_SE_EEEEESM_NSB_IJNSB_IJlllEEESE_SX_EEESM_S1Z_NS1Q_6fusion15FusionCallbacksIS1U_NS20_17LinearCombinationISM_fSM_fLNS_15FloatRoundStyleE2EEESL_S1X_JEEENSA_5SM1004TMEM4LOAD26SM100_TMEM_LOAD_16dp128b8xES15_S1F_NSA_17SM75_U32x4_LDSM_NENSA_21SM90_TMA_STORE_IM2COLES1F_NSA_17SM90_U32x4_STSM_NENSA_39AutoVectorizingCopyWithAssumedAlignmentILi128EEEEEEvvEEEEvNT_6ParamsE)
        /*0038*/ 	.word	0x00000008


	//----- nvinfo : EIATTR_MIN_STACK_SIZE
	.align		4
.L_27:
        /*003c*/ 	.byte	0x04, 0x12
        /*003e*/ 	.short	(.L_29 - .L_28)
	.align		4
.L_28:
        /*0040*/ 	.word	index@(_ZN7cutlass13device_kernelINS_4conv6kernel13ConvUniversalINS1_16ConvProblemShapeILNS1_8OperatorE1ELi2EEENS1_10collective14CollectiveConvINS1_47MainloopSm100TmaUmmaWarpSpecializedImplicitGemmILS5_1ELi8ELi2ELi1ELi2EN4cute5tupleIJNSA_1CILi2EEENSC_ILi1EEESE_EEEEENSB_IJNSC_ILi64EEENSC_ILi128EEENSB_IJNSC_ILi32EEEEEEEEENS_10tfloat32_tESM_NSA_8TiledMMAINSA_8MMA_AtomIJNSA_17SM100_MMA_TF32_SSISM_SM_fLi64ELi128ELNSA_4UMMA5MajorE0ELSR_1ELNSQ_7ScaleInE0ELSS_0EEEEEENSA_6LayoutINSB_IJSE_SE_SE_EEENSB_IJNSC_ILi0EEESX_SX_EEEEENSB_IJNSA_10UnderscoreES10_S10_EEEEENS7_6detail27Sm100ImplicitGemmTileTraitsINSA_20SM90_TMA_LOAD_IM2COLENSA_14ComposedLayoutINSA_7SwizzleILi3ELi4ELi3EEENSA_18smem_ptr_flag_bitsILi32EEENSV_INSB_IJNSC_ILi8EEESJ_EEENSB_IJSJ_SE_EEEEEEEvEENS14_INSA_23SM90_TMA_LOAD_MULTICASTENS16_INS17_ILi2ELi5ELi2EEES1A_NSV_INSB_IJSJ_NSC_ILi4EEEEEENSB_IJSE_SJ_EEEEEEEvEEEENS_8epilogue10collective18CollectiveEpilogueINS1Q_23Sm100TmaWarpSpecializedILi4ELi2ELi16ELb1ELb0EEEJSL_NSB_IJNSV_ISH_SE_EENSV_ISJ_SE_EEEEESM_NSB_IJNSB_IJlllEEESE_SX_EEESM_S1Z_NS1Q_6fusion15FusionCallbacksIS1U_NS20_17LinearCombinationISM_fSM_fLNS_15FloatRoundStyleE2EEESL_S1X_JEEENSA_5SM1004TMEM4LOAD26SM100_TMEM_LOAD_16dp128b8xES15_S1F_NSA_17SM75_U32x4_LDSM_NENSA_21SM90_TMA_STORE_IM2COLES1F_NSA_17SM90_U32x4_STSM_NENSA_39AutoVectorizingCopyWithAssumedAlignmentILi128EEEEEEvvEEEEvNT_6ParamsE)
        /*0044*/ 	.word	0x00000008
.L_29:


//--------------------- .nv.compat                --------------------------
	.section	.nv.compat,"",@"SHT_CUDA_COMPAT_INFO"
	.align	4
        /*0000*/ 	.byte	0x02, 0x09, 0x01, 0x00, 0x02, 0x02, 0x02, 0x00, 0x02, 0x05, 0x05, 0x00, 0x03, 0x07, 0x01, 0x01
        /*0010*/ 	.byte	0x02, 0x03, 0x01, 0x00, 0x02, 0x06, 0x01, 0x00, 0x04, 0x0b, 0x08, 0x00, 0x09, 0x00, 0x00, 0x00
        /*0020*/ 	.byte	0x00, 0x00, 0x00, 0x00


//--------------------- .nv.info._ZN7cutlass13device_kernelINS_4conv6kernel13ConvUniversalINS1_16ConvProblemShapeILNS1_8OperatorE1ELi2EEENS1_10collective14CollectiveConvINS1_47MainloopSm100TmaUmmaWarpSpecializedImplicitGemmILS5_1ELi8ELi2ELi1ELi2EN4cute5tupleIJNSA_1CILi2EEENSC_ILi1EEESE_EEEEENSB_IJNSC_ILi64EEENSC_ILi128EEENSB_IJNSC_ILi32EEEEEEEEENS_10tfloat32_tESM_NSA_8TiledMMAINSA_8MMA_AtomIJNSA_17SM100_MMA_TF32_SSISM_SM_fLi64ELi128ELNSA_4UMMA5MajorE0ELSR_1ELNSQ_7ScaleInE0ELSS_0EEEEEENSA_6LayoutINSB_IJSE_SE_SE_EEENSB_IJNSC_ILi0EEESX_SX_EEEEENSB_IJNSA_10UnderscoreES10_S10_EEEEENS7_6detail27Sm100ImplicitGemmTileTraitsINSA_20SM90_TMA_LOAD_IM2COLENSA_14ComposedLayoutINSA_7SwizzleILi3ELi4ELi3EEENSA_18smem_ptr_flag_bitsILi32EEENSV_INSB_IJNSC_ILi8EEESJ_EEENSB_IJSJ_SE_EEEEEEEvEENS14_INSA_23SM90_TMA_LOAD_MULTICASTENS16_INS17_ILi2ELi5ELi2EEES1A_NSV_INSB_IJSJ_NSC_ILi4EEEEEENSB_IJSE_SJ_EEEEEEEvEEEENS_8epilogue10collective18CollectiveEpilogueINS1Q_23Sm100TmaWarpSpecializedILi4ELi2ELi16ELb1ELb0EEEJSL_NSB_IJNSV_ISH_SE_EENSV_ISJ_SE_EEEEESM_NSB_IJNSB_IJlllEEESE_SX_EEESM_S1Z_NS1Q_6fusion15FusionCallbacksIS1U_NS20_17LinearCombinationISM_fSM_fLNS_15FloatRoundStyleE2EEESL_S1X_JEEENSA_5SM1004TMEM4LOAD26SM100_TMEM_LOAD_16dp128b8xES15_S1F_NSA_17SM75_U32x4_LDSM_NENSA_21SM90_TMA_STORE_IM2COLES1F_NSA_17SM90_U32x4_STSM_NENSA_39AutoVectorizingCopyWithAssumedAlignmentILi128EEEEEEvvEEEEvNT_6ParamsE --------------------------
	.section	.nv.info._ZN7cutlass13device_kernelINS_4conv6kernel13ConvUniversalINS1_16ConvProblemShapeILNS1_8OperatorE1ELi2EEENS1_10collective14CollectiveConvINS1_47MainloopSm100TmaUmmaWarpSpecializedImplicitGemmILS5_1ELi8ELi2ELi1ELi2EN4cute5tupleIJNSA_1CILi2EEENSC_ILi1EEESE_EEEEENSB_IJNSC_ILi64EEENSC_ILi128EEENSB_IJNSC_ILi32EEEEEEEEENS_10tfloat32_tESM_NSA_8TiledMMAINSA_8MMA_AtomIJNSA_17SM100_MMA_TF32_SSISM_SM_fLi64ELi128ELNSA_4UMMA5MajorE0ELSR_1ELNSQ_7ScaleInE0ELSS_0EEEEEENSA_6LayoutINSB_IJSE_SE_SE_EEENSB_IJNSC_ILi0EEESX_SX_EEEEENSB_IJNSA_10UnderscoreES10_S10_EEEEENS7_6detail27Sm100ImplicitGemmTileTraitsINSA_20SM90_TMA_LOAD_IM2COLENSA_14ComposedLayoutINSA_7SwizzleILi3ELi4ELi3EEENSA_18smem_ptr_flag_bitsILi32EEENSV_INSB_IJNSC_ILi8EEESJ_EEENSB_IJSJ_SE_EEEEEEEvEENS14_INSA_23SM90_TMA_LOAD_MULTICASTENS16_INS17_ILi2ELi5ELi2EEES1A_NSV_INSB_IJSJ_NSC_ILi4EEEEEENSB_IJSE_SJ_EEEEEEEvEEEENS_8epilogue10collective18CollectiveEpilogueINS1Q_23Sm100TmaWarpSpecializedILi4ELi2ELi16ELb1ELb0EEEJSL_NSB_IJNSV_ISH_SE_EENSV_ISJ_SE_EEEEESM_NSB_IJNSB_IJlllEEESE_SX_EEESM_S1Z_NS1Q_6fusion15FusionCallbacksIS1U_NS20_17LinearCombinationISM_fSM_fLNS_15FloatRoundStyleE2EEESL_S1X_JEEENSA_5SM1004TMEM4LOAD26SM100_TMEM_LOAD_16dp128b8xES15_S1F_NSA_17SM75_U32x4_LDSM_NENSA_21SM90_TMA_STORE_IM2COLES1F_NSA_17SM90_U32x4_STSM_NENSA_39AutoVectorizingCopyWithAssumedAlignmentILi128EEEEEEvvEEEEvNT_6ParamsE,"",@"SHT_CUDA_INFO"
	.sectionflags	@""
	.align	4


	//----- nvinfo : EIATTR_CUDA_API_VERSION
	.align		4
        /*0000*/ 	.byte	0x04, 0x37
        /*0002*/ 	.short	(.L_31 - .L_30)
.L_30:
        /*0004*/ 	.word	0x00000082


	//----- nvinfo : EIATTR_KPARAM_INFO
	.align		4
.L_31:
        /*0008*/ 	.byte	0x04, 0x17
        /*000a*/ 	.short	(.L_33 - .L_32)
.L_32:
        /*000c*/ 	.word	0x00000000
        /*0010*/ 	.short	0x0000
        /*0012*/ 	.short	0x0000
        /*0014*/ 	.byte	0x00, 0xf0, 0x01, 0x20


	//----- nvinfo : EIATTR_AT_ENTRY_FRAGMENTS
	.align		4
.L_33:
        /*0018*/ 	.byte	0x04, 0x4f
        /*001a*/ 	.short	(.L_35 - .L_34)


	//   ....[0]....
.L_34:
        /*001c*/ 	.word	0x00000006


	//----- nvinfo : EIATTR_RESERVED_SMEM_USED
	.align		4
.L_35:
        /*0020*/ 	.byte	0x01, 0x41
	.zero		2


	//----- nvinfo : EIATTR_SPARSE_MMA_MASK
	.align		4
        /*0024*/ 	.byte	0x03, 0x50
        /*0026*/ 	.short	0x0000


	//----- nvinfo : EIATTR_TCGEN05_1CTA_USED
	.align		4
        /*0028*/ 	.byte	0x01, 0x51
	.zero		2


	//----- nvinfo : EIATTR_MAXREG_COUNT
	.align		4
        /*002c*/ 	.byte	0x03, 0x1b
        /*002e*/ 	.short	0x00ff


	//----- nvinfo : EIATTR_NUM_BARRIERS
	.align		4
        /*0030*/ 	.byte	0x02, 0x4c
        /*0032*/ 	.byte	0x07
	.zero		1


	//----- nvinfo : EIATTR_EXTERNS
	.align		4
        /*0034*/ 	.byte	0x04, 0x0f
        /*0036*/ 	.short	(.L_37 - .L_36)


	//   ....[0]....
	.align		4
.L_36:
        /*0038*/ 	.word	index@(__assertfail)


	//----- nvinfo : EIATTR_MERCURY_ISA_VERSION
	.align		4
.L_37:
        /*003c*/ 	.byte	0x03, 0x5f
        /*003e*/ 	.short	0x0101


	//----- nvinfo : EIATTR_INT_WARP_WIDE_INSTR_OFFSETS
	.align		4
        /*0040*/ 	.byte	0x04, 0x31
        /*0042*/ 	.short	(.L_39 - .L_38)


	//   ....[0]....
.L_38:
        /*0044*/ 	.word	0x00004030


	//   ....[1]....
        /*0048*/ 	.word	0x00004050


	//   ....[2]....
        /*004c*/ 	.word	0x00004080


	//   ....[3]....
        /*0050*/ 	.word	0x00004b50


	//   ....[4]....
        /*0054*/ 	.word	0x00004b70


	//   ....[5]....
        /*0058*/ 	.word	0x00004c90


	//   ....[6]....
        /*005c*/ 	.word	0x00004cb0


	//   ....[7]....
        /*0060*/ 	.word	0x00004e20


	//   ....[8]....
        /*0064*/ 	.word	0x00004e40


	//   ....[9]....
        /*0068*/ 	.word	0x00005090


	//   ....[10]....
        /*006c*/ 	.word	0x000050a0


	//----- nvinfo : EIATTR_COOP_GROUP_MASK_REGIDS
	.align		4
.L_39:
        /*0070*/ 	.byte	0x04, 0x29
        /*0072*/ 	.short	(.L_41 - .L_40)


	//   ....[0]....
.L_40:
        /*0074*/ 	.word	0xffffffff


	//   ....[1]....
        /*0078*/ 	.word	0xffffffff


	//   ....[2]....
        /*007c*/ 	.word	0xffffffff


	//   ....[3]....
        /*0080*/ 	.word	0xffffffff


	//   ....[4]....
        /*0084*/ 	.word	0xffffffff


	//   ....[5]....
        /*0088*/ 	.word	0xffffffff


	//   ....[6]....
        /*008c*/ 	.word	0xffffffff


	//   ....[7]....
        /*0090*/ 	.word	0xffffffff


	//   ....[8]....
        /*0094*/ 	.word	0xffffffff


	//   ....[9]....
        /*0098*/ 	.word	0xffffffff


	//   ....[10]....
        /*009c*/ 	.word	0xffffffff


	//   ....[11]....
        /*00a0*/ 	.word	0xffffffff


	//   ....[12]....
        /*00a4*/ 	.word	0xffffffff


	//----- nvinfo : EIATTR_COOP_GROUP_INSTR_OFFSETS
	.align		4
.L_41:
        /*00a8*/ 	.byte	0x04, 0x28
        /*00aa*/ 	.short	(.L_43 - .L_42)


	//   ....[0]....
.L_42:
        /*00ac*/ 	.word	0x000000a0


	//   ....[1]....
        /*00b0*/ 	.word	0x000004e0


	//   ....[2]....
        /*00b4*/ 	.word	0x00000720


	//   ....[3]....
        /*00b8*/ 	.word	0x000008c0


	//   ....[4]....
        /*00bc*/ 	.word	0x000009c0


	//   ....[5]....
        /*00c0*/ 	.word	0x00000b10


	//   ....[6]....
        /*00c4*/ 	.word	0x00000d10


	//   ....[7]....
        /*00c8*/ 	.word	0x00002650


	//   ....[8]....
        /*00cc*/ 	.word	0x00003370


	//   ....[9]....
        /*00d0*/ 	.word	0x00003580


	//   ....[10]....
        /*00d4*/ 	.word	0x000035b0


	//   ....[11]....
        /*00d8*/ 	.word	0x00003f10


	//   ....[12]....
        /*00dc*/ 	.word	0x00004150


	//----- nvinfo : EIATTR_VRC_CTA_INIT_COUNT
	.align		4
.L_43:
        /*00e0*/ 	.byte	0x02, 0x4a
        /*00e2*/ 	.byte	0x80
	.zero		1


	//----- nvinfo : EIATTR_SYSCALL_OFFSETS
	.align		4
        /*00e4*/ 	.byte	0x04, 0x46
        /*00e6*/ 	.short	(.L_45 - .L_44)


	//   ....[0]....
.L_44:
        /*00e8*/ 	.word	0x00005cc0


	//   ....[1]....
        /*00ec*/ 	.word	0x00005db0


	//   ....[2]....
        /*00f0*/ 	.word	0x00006630


	//   ....[3]....
        /*00f4*/ 	.word	0x00007020


	//   ....[4]....
        /*00f8*/ 	.word	0x000079a0


	//   ....[5]....
        /*00fc*/ 	.word	0x000082f0


	//----- nvinfo : EIATTR_MBARRIER_INSTR_OFFSETS
	.align		4
.L_45:
        /*0100*/ 	.byte	0x04, 0x39
        /*0102*/ 	.short	(.L_47 - .L_46)


	//   ....[0]....
.L_46:
        /*0104*/ 	.word	0x00000600
        /*0108*/ 	.word	0x000000ff
        /*010c*/ 	.word	0x00000000
        /*0110*/ 	.short	0x0100
        /*0112*/ 	.byte	0x07
	.zero		1


	//   ....[1]....
        /*0114*/ 	.word	0x00000610
        /*0118*/ 	.word	0x000000ff
        /*011c*/ 	.word	0x00000040
        /*0120*/ 	.short	0x0100
        /*0122*/ 	.byte	0x07
	.zero		1


	//   ....[2]....
        /*0124*/ 	.word	0x00000620
        /*0128*/ 	.word	0x000000ff
        /*012c*/ 	.word	0x00000008
        /*0130*/ 	.short	0x0100
        /*0132*/ 	.byte	0x07
	.zero		1


	//   ....[3]....
        /*0134*/ 	.word	0x00000630
        /*0138*/ 	.word	0x000000ff
        /*013c*/ 	.word	0x00000048
        /*0140*/ 	.short	0x0100
        /*0142*/ 	.byte	0x07
	.zero		1


	//   ....[4]....
        /*0144*/ 	.word	0x00000640
        /*0148*/ 	.word	0x000000ff
        /*014c*/ 	.word	0x00000010
        /*0150*/ 	.short	0x0100
        /*0152*/ 	.byte	0x07
	.zero		1


	//   ....[5]....
        /*0154*/ 	.word	0x00000650
        /*0158*/ 	.word	0x000000ff
        /*015c*/ 	.word	0x00000050
        /*0160*/ 	.short	0x0100
        /*0162*/ 	.byte	0x07
	.zero		1


	//   ....[6]....
        /*0164*/ 	.word	0x00000660
        /*0168*/ 	.word	0x000000ff
        /*016c*/ 	.word	0x00000018
        /*0170*/ 	.short	0x0100
        /*0172*/ 	.byte	0x07
	.zero		1


	//   ....[7]....
        /*0174*/ 	.word	0x00000670
        /*0178*/ 	.word	0x000000ff
        /*017c*/ 	.word	0x00000058
        /*0180*/ 	.short	0x0100
        /*0182*/ 	.byte	0x07
	.zero		1


	//   ....[8]....
        /*0184*/ 	.word	0x00000680
        /*0188*/ 	.word	0x000000ff
        /*018c*/ 	.word	0x00000020
        /*0190*/ 	.short	0x0100
        /*0192*/ 	.byte	0x07
	.zero		1


	//   ....[9]....
        /*0194*/ 	.word	0x00000690
        /*0198*/ 	.word	0x000000ff
        /*019c*/ 	.word	0x00000060
        /*01a0*/ 	.short	0x0100
        /*01a2*/ 	.byte	0x07
	.zero		1


	//   ....[10]....
        /*01a4*/ 	.word	0x000006a0
        /*01a8*/ 	.word	0x000000ff
        /*01ac*/ 	.word	0x00000028
        /*01b0*/ 	.short	0x0100
        /*01b2*/ 	.byte	0x07
	.zero		1


	//   ....[11]....
        /*01b4*/ 	.word	0x000006b0
        /*01b8*/ 	.word	0x000000ff
        /*01bc*/ 	.word	0x00000068
        /*01c0*/ 	.short	0x0100
        /*01c2*/ 	.byte	0x07
	.zero		1


	//   ....[12]....
        /*01c4*/ 	.word	0x000006c0
        /*01c8*/ 	.word	0x000000ff
        /*01cc*/ 	.word	0x00000030
        /*01d0*/ 	.short	0x0100
        /*01d2*/ 	.byte	0x07
	.zero		1


	//   ....[13]....
        /*01d4*/ 	.word	0x000006d0
        /*01d8*/ 	.word	0x000000ff
        /*01dc*/ 	.word	0x00000070
        /*01e0*/ 	.short	0x0100
        /*01e2*/ 	.byte	0x07
	.zero		1


	//   ....[14]....
        /*01e4*/ 	.word	0x000006e0
        /*01e8*/ 	.word	0x000000ff
        /*01ec*/ 	.word	0x00000038
        /*01f0*/ 	.short	0x0100
        /*01f2*/ 	.byte	0x07
	.zero		1


	//   ....[15]....
        /*01f4*/ 	.word	0x000006f0
        /*01f8*/ 	.word	0x000000ff
        /*01fc*/ 	.word	0x00000078
        /*0200*/ 	.short	0x0100
        /*0202*/ 	.byte	0x07
	.zero		1


	//   ....[16]....
        /*0204*/ 	.word	0x00000830
        /*0208*/ 	.word	0x000000ff
        /*020c*/ 	.word	0x00000080
        /*0210*/ 	.short	0x0100
        /*0212*/ 	.byte	0x07
	.zero		1


	//   ....[17]....
        /*0214*/ 	.word	0x00000840
        /*0218*/ 	.word	0x000000ff
        /*021c*/ 	.word	0x000000a0
        /*0220*/ 	.short	0x0100
        /*0222*/ 	.byte	0x07
	.zero		1


	//   ....[18]....
        /*0224*/ 	.word	0x00000850
        /*0228*/ 	.word	0x000000ff
        /*022c*/ 	.word	0x00000088
        /*0230*/ 	.short	0x0100
        /*0232*/ 	.byte	0x07
	.zero		1


	//   ....[19]....
        /*0234*/ 	.word	0x00000860
        /*0238*/ 	.word	0x000000ff
        /*023c*/ 	.word	0x000000a8
        /*0240*/ 	.short	0x0100
        /*0242*/ 	.byte	0x07
	.zero		1


	//   ....[20]....
        /*0244*/ 	.word	0x00000870
        /*0248*/ 	.word	0x000000ff
        /*024c*/ 	.word	0x00000090
        /*0250*/ 	.short	0x0100
        /*0252*/ 	.byte	0x07
	.zero		1


	//   ....[21]....
        /*0254*/ 	.word	0x00000880
        /*0258*/ 	.word	0x000000ff
        /*025c*/ 	.word	0x000000b0
        /*0260*/ 	.short	0x0100
        /*0262*/ 	.byte	0x07
	.zero		1


	//   ....[22]....
        /*0264*/ 	.word	0x00000890
        /*0268*/ 	.word	0x000000ff
        /*026c*/ 	.word	0x00000098
        /*0270*/ 	.short	0x0100
        /*0272*/ 	.byte	0x07
	.zero		1


	//   ....[23]....
        /*0274*/ 	.word	0x000008a0
        /*0278*/ 	.word	0x000000ff
        /*027c*/ 	.word	0x000000b8
        /*0280*/ 	.short	0x0100
        /*0282*/ 	.byte	0x07
	.zero		1


	//   ....[24]....
        /*0284*/ 	.word	0x00000990
        /*0288*/ 	.word	0x000000ff
        /*028c*/ 	.word	0x000000c0
        /*0290*/ 	.short	0x0100
        /*0292*/ 	.byte	0x06
	.zero		1


	//   ....[25]....
        /*0294*/ 	.word	0x000009a0
        /*0298*/ 	.word	0x000000ff
        /*029c*/ 	.word	0x000000c8
        /*02a0*/ 	.short	0x0100
        /*02a2*/ 	.byte	0x06
	.zero		1


	//   ....[26]....
        /*02a4*/ 	.word	0x00000ae0
        /*02a8*/ 	.word	0x000000ff
        /*02ac*/ 	.word	0x000000d0
        /*02b0*/ 	.short	0x0100
        /*02b2*/ 	.byte	0x06
	.zero		1


	//   ....[27]....
        /*02b4*/ 	.word	0x00000af0
        /*02b8*/ 	.word	0x000000ff
        /*02bc*/ 	.word	0x000000d8
        /*02c0*/ 	.short	0x0100
        /*02c2*/ 	.byte	0x06
	.zero		1


	//   ....[28]....
        /*02c4*/ 	.word	0x00000c20
        /*02c8*/ 	.word	0x000000ff
        /*02cc*/ 	.word	0x000000e0
        /*02d0*/ 	.short	0x0100
        /*02d2*/ 	.byte	0x07
	.zero		1


	//   ....[29]....
        /*02d4*/ 	.word	0x00000c30
        /*02d8*/ 	.word	0x000000ff
        /*02dc*/ 	.word	0x000000f0
        /*02e0*/ 	.short	0x0100
        /*02e2*/ 	.byte	0x07
	.zero		1


	//   ....[30]....
        /*02e4*/ 	.word	0x00000c40
        /*02e8*/ 	.word	0x000000ff
        /*02ec*/ 	.word	0x000000e8
        /*02f0*/ 	.short	0x0100
        /*02f2*/ 	.byte	0x07
	.zero		1


	//   ....[31]....
        /*02f4*/ 	.word	0x00000c50
        /*02f8*/ 	.word	0x000000ff
        /*02fc*/ 	.word	0x000000f8
        /*0300*/ 	.short	0x0100
        /*0302*/ 	.byte	0x07
	.zero		1


	//   ....[32]....
        /*0304*/ 	.word	0x00001720
        /*0308*/ 	.word	0x000000ff
        /*030c*/ 	.word	0x00000040
        /*0310*/ 	.short	0x010a
        /*0312*/ 	.byte	0x04
	.zero		1


	//   ....[33]....
        /*0314*/ 	.word	0x00001a00
        /*0318*/ 	.word	0x000000ff
        /*031c*/ 	.word	0x00000040
        /*0320*/ 	.short	0x010a
        /*0322*/ 	.byte	0x21
	.zero		1


	//   ....[34]....
        /*0324*/ 	.word	0x00001b90
        /*0328*/ 	.word	0x000000ff
        /*032c*/ 	.word	0x00000040
        /*0330*/ 	.short	0x010a
        /*0332*/ 	.byte	0x08
	.zero		1


	//   ....[35]....
        /*0334*/ 	.word	0x00001ea0
        /*0338*/ 	.word	0x000000ff
        /*033c*/ 	.word	0x000000c8
        /*0340*/ 	.short	0x0101
        /*0342*/ 	.byte	0x1e
	.zero		1


	//   ....[36]....
        /*0344*/ 	.word	0x00001ec0
        /*0348*/ 	.word	0x000000ff
        /*034c*/ 	.word	0x00000040
        /*0350*/ 	.short	0x010a
        /*0352*/ 	.byte	0x04
	.zero		1


	//   ....[37]....
        /*0354*/ 	.word	0x00002180
        /*0358*/ 	.word	0x000000ff
        /*035c*/ 	.word	0x00000040
        /*0360*/ 	.short	0x010a
        /*0362*/ 	.byte	0x29
	.zero		1


	//   ....[38]....
        /*0364*/ 	.word	0x00002310
        /*0368*/ 	.word	0x000000ff
        /*036c*/ 	.word	0x00000040
        /*0370*/ 	.short	0x010a
        /*0372*/ 	.byte	0x08
	.zero		1


	//   ....[39]....
        /*0374*/ 	.word	0x00002660
        /*0378*/ 	.word	0x000000ff
        /*037c*/ 	.word	0x000000d0
        /*0380*/ 	.short	0x010a
        /*0382*/ 	.byte	0x1e
	.zero		1


	//   ....[40]....
        /*0384*/ 	.word	0x00002720
        /*0388*/ 	.word	0x000000ff
        /*038c*/ 	.word	0x00000000
        /*0390*/ 	.short	0x0101
        /*0392*/ 	.byte	0x04
	.zero		1


	//   ....[41]....
        /*0394*/ 	.word	0x00002c10
        /*0398*/ 	.word	0x000000ff
        /*039c*/ 	.word	0x00000000
        /*03a0*/ 	.short	0x010a
        /*03a2*/ 	.byte	0x04
	.zero		1


	//   ....[42]....
        /*03a4*/ 	.word	0x00002ca0
        /*03a8*/ 	.word	0x000000ff
        /*03ac*/ 	.word	0x00000000
        /*03b0*/ 	.short	0x010a
        /*03b2*/ 	.byte	0x04
	.zero		1


	//   ....[43]....
        /*03b4*/ 	.word	0x00002d30
        /*03b8*/ 	.word	0x000000ff
        /*03bc*/ 	.word	0x00000000
        /*03c0*/ 	.short	0x010a
        /*03c2*/ 	.byte	0x04
	.zero		1


	//   ....[44]....
        /*03c4*/ 	.word	0x00002dc0
        /*03c8*/ 	.word	0x000000ff
        /*03cc*/ 	.word	0x00000000
        /*03d0*/ 	.short	0x010a
        /*03d2*/ 	.byte	0x04
	.zero		1


	//   ....[45]....
        /*03d4*/ 	.word	0x00002e50
        /*03d8*/ 	.word	0x000000ff
        /*03dc*/ 	.word	0x00000000
        /*03e0*/ 	.short	0x010a
        /*03e2*/ 	.byte	0x04
	.zero		1


	//   ....[46]....
        /*03e4*/ 	.word	0x00002ee0
        /*03e8*/ 	.word	0x000000ff
        /*03ec*/ 	.word	0x00000000
        /*03f0*/ 	.short	0x010a
        /*03f2*/ 	.byte	0x04
	.zero		1


	//   ....[47]....
        /*03f4*/ 	.word	0x00002f70
        /*03f8*/ 	.word	0x000000ff
        /*03fc*/ 	.word	0x00000000
        /*0400*/ 	.short	0x010a
        /*0402*/ 	.byte	0x04
	.zero		1


	//   ....[48]....
        /*0404*/ 	.word	0x00003010
        /*0408*/ 	.word	0x00000000
        /*040c*/ 	.word	0x00000000
        /*0410*/ 	.short	0x010a
        /*0412*/ 	.byte	0xff
	.zero		1


	//   ....[49]....
        /*0414*/ 	.word	0x00003140
        /*0418*/ 	.word	0x000000ff
        /*041c*/ 	.word	0x000000d8
        /*0420*/ 	.short	0x010a
        /*0422*/ 	.byte	0x2d
	.zero		1


	//   ....[50]....
        /*0424*/ 	.word	0x000031e0
        /*0428*/ 	.word	0x000000ff
        /*042c*/ 	.word	0x000000d0
        /*0430*/ 	.short	0x010a
        /*0432*/ 	.byte	0x2d
	.zero		1


	//   ....[51]....
        /*0434*/ 	.word	0x00003280
        /*0438*/ 	.word	0x000000ff
        /*043c*/ 	.word	0x00000000
        /*0440*/ 	.short	0x0101
        /*0442*/ 	.byte	0x06
	.zero		1


	//   ....[52]....
        /*0444*/ 	.word	0x000032c0
        /*0448*/ 	.word	0x000000ff
        /*044c*/ 	.word	0x000000d8
        /*0450*/ 	.short	0x0106
        /*0452*/ 	.byte	0x2d
	.zero		1


	//   ....[53]....
        /*0454*/ 	.word	0x00003300
        /*0458*/ 	.word	0x00000000
        /*045c*/ 	.word	0x000000d8
        /*0460*/ 	.short	0x010a
        /*0462*/ 	.byte	0xff
	.zero		1


	//   ....[54]....
        /*0464*/ 	.word	0x00003870
        /*0468*/ 	.word	0x000000ff
        /*046c*/ 	.word	0x000000d0
        /*0470*/ 	.short	0x010a
        /*0472*/ 	.byte	0x06
	.zero		1


	//   ....[55]....
        /*0474*/ 	.word	0x00003920
        /*0478*/ 	.word	0x000000ff
        /*047c*/ 	.word	0x00000000
        /*0480*/ 	.short	0x0101
        /*0482*/ 	.byte	0x05
	.zero		1


	//   ....[56]....
        /*0484*/ 	.word	0x00003930
        /*0488*/ 	.word	0x000000ff
        /*048c*/ 	.word	0x000000f0
        /*0490*/ 	.short	0x010a
        /*0492*/ 	.byte	0x08
	.zero		1


	//   ....[57]....
        /*0494*/ 	.word	0x000039b0
        /*0498*/ 	.word	0x000000ff
        /*049c*/ 	.word	0x00000000
        /*04a0*/ 	.short	0x010a
        /*04a2*/ 	.byte	0x04
	.zero		1


	//   ....[58]....
        /*04a4*/ 	.word	0x00003a20
        /*04a8*/ 	.word	0x000000ff
        /*04ac*/ 	.word	0x00000000
        /*04b0*/ 	.short	0x010a
        /*04b2*/ 	.byte	0x07
	.zero		1


	//   ....[59]....
        /*04b4*/ 	.word	0x00003b50
        /*04b8*/ 	.word	0x000000ff
        /*04bc*/ 	.word	0x00000000
        /*04c0*/ 	.short	0x010a
        /*04c2*/ 	.byte	0x04
	.zero		1


	//   ....[60]....
        /*04c4*/ 	.word	0x00003e60
        /*04c8*/ 	.word	0x000000ff
        /*04cc*/ 	.word	0x00000000
        /*04d0*/ 	.short	0x010a
        /*04d2*/ 	.byte	0x05
	.zero		1


	//   ....[61]....
        /*04d4*/ 	.word	0x00003ef0
        /*04d8*/ 	.word	0x000000ff
        /*04dc*/ 	.word	0x00000000
        /*04e0*/ 	.short	0x010a
        /*04e2*/ 	.byte	0x07
	.zero		1


	//   ....[62]....
        /*04e4*/ 	.word	0x00004420
        /*04e8*/ 	.word	0x000000ff
        /*04ec*/ 	.word	0x000000d0
        /*04f0*/ 	.short	0x010a
        /*04f2*/ 	.byte	0x0f
	.zero		1


	//   ....[63]....
        /*04f4*/ 	.word	0x000044c0
        /*04f8*/ 	.word	0x000000ff
        /*04fc*/ 	.word	0x00000000
        /*0500*/ 	.short	0x0101
        /*0502*/ 	.byte	0x0e
	.zero		1


	//   ....[64]....
        /*0504*/ 	.word	0x000047e0
        /*0508*/ 	.word	0x000000ff
        /*050c*/ 	.word	0x000000c8
        /*0510*/ 	.short	0x010a
        /*0512*/ 	.byte	0x0f
	.zero		1


	//   ....[65]....
        /*0514*/ 	.word	0x000049c0
        /*0518*/ 	.word	0x000000ff
        /*051c*/ 	.word	0x000000a0
        /*0520*/ 	.short	0x010a
        /*0522*/ 	.byte	0x0f
	.zero		1


	//   ....[66]....
        /*0524*/ 	.word	0x00004c30
        /*0528*/ 	.word	0x000000ff
        /*052c*/ 	.word	0x00000080
        /*0530*/ 	.short	0x010b
        /*0532*/ 	.byte	0x0f
	.zero		1


	//   ....[67]....
        /*0534*/ 	.word	0x00004c40
        /*0538*/ 	.word	0x000000ff
        /*053c*/ 	.word	0x00000000
        /*0540*/ 	.short	0x0101
        /*0542*/ 	.byte	0x1f
	.zero		1


	//   ....[68]....
        /*0544*/ 	.word	0x00004c60
        /*0548*/ 	.word	0x000000ff
        /*054c*/ 	.word	0x000000a8
        /*0550*/ 	.short	0x010a
        /*0552*/ 	.byte	0x0f
	.zero		1


	//   ....[69]....
        /*0554*/ 	.word	0x00004dc0
        /*0558*/ 	.word	0x000000ff
        /*055c*/ 	.word	0x00000088
        /*0560*/ 	.short	0x010b
        /*0562*/ 	.byte	0x0f
	.zero		1


	//   ....[70]....
        /*0564*/ 	.word	0x00004dd0
        /*0568*/ 	.word	0x000000ff
        /*056c*/ 	.word	0x00000000
        /*0570*/ 	.short	0x0101
        /*0572*/ 	.byte	0x1e
	.zero		1


	//   ....[71]....
        /*0574*/ 	.word	0x00004de0
        /*0578*/ 	.word	0x000000ff
        /*057c*/ 	.word	0x000000b0
        /*0580*/ 	.short	0x010a
        /*0582*/ 	.byte	0x0f
	.zero		1


	//   ....[72]....
        /*0584*/ 	.word	0x00004f60
        /*0588*/ 	.word	0x000000ff
        /*058c*/ 	.word	0x00000090
        /*0590*/ 	.short	0x010b
        /*0592*/ 	.byte	0x0f
	.zero		1


	//   ....[73]....
        /*0594*/ 	.word	0x00004fd0
        /*0598*/ 	.word	0x000000ff
        /*059c*/ 	.word	0x00000000
        /*05a0*/ 	.short	0x0101
        /*05a2*/ 	.byte	0x2d
	.zero		1


	//   ....[74]....
        /*05a4*/ 	.word	0x00005010
        /*05a8*/ 	.word	0x000000ff
        /*05ac*/ 	.word	0x000000b8
        /*05b0*/ 	.short	0x010a
        /*05b2*/ 	.byte	0x0f
	.zero		1


	//   ....[75]....
        /*05b4*/ 	.word	0x00005210
        /*05b8*/ 	.word	0x000000ff
        /*05bc*/ 	.word	0x00000098
        /*05c0*/ 	.short	0x010b
        /*05c2*/ 	.byte	0x0f
	.zero		1


	//   ....[76]....
        /*05c4*/ 	.word	0x00005230
        /*05c8*/ 	.word	0x000000ff
        /*05cc*/ 	.word	0x00000000
        /*05d0*/ 	.short	0x0101
        /*05d2*/ 	.byte	0x17
	.zero		1


	//   ....[77]....
        /*05d4*/ 	.word	0x00005260
        /*05d8*/ 	.word	0x000000ff
        /*05dc*/ 	.word	0x000000a0
        /*05e0*/ 	.short	0x010a
        /*05e2*/ 	.byte	0x0f
	.zero		1


	//   ....[78]....
        /*05e4*/ 	.word	0x00005280
        /*05e8*/ 	.word	0x000000ff
        /*05ec*/ 	.word	0x000000a8
        /*05f0*/ 	.short	0x010a
        /*05f2*/ 	.byte	0x0f
	.zero		1


	//   ....[79]....
        /*05f4*/ 	.word	0x000052a0
        /*05f8*/ 	.word	0x000000ff
        /*05fc*/ 	.word	0x000000b0
        /*0600*/ 	.short	0x010a
        /*0602*/ 	.byte	0x0f
	.zero		1


	//   ....[80]....
        /*0604*/ 	.word	0x000052e0
        /*0608*/ 	.word	0x00000000
        /*060c*/ 	.word	0x000000b8
        /*0610*/ 	.short	0x010a
        /*0612*/ 	.byte	0xff
	.zero		1


	//   ....[81]....
        /*0614*/ 	.word	0x00005680
        /*0618*/ 	.word	0x000000ff
        /*061c*/ 	.word	0x000000d0
        /*0620*/ 	.short	0x010a
        /*0622*/ 	.byte	0x32
	.zero		1


	//   ....[82]....
        /*0624*/ 	.word	0x000057a0
        /*0628*/ 	.word	0x000000ff
        /*062c*/ 	.word	0x00000000
        /*0630*/ 	.short	0x0101
        /*0632*/ 	.byte	0x04
	.zero		1


	//   ....[83]....
        /*0634*/ 	.word	0x00006250
        /*0638*/ 	.word	0x000000ff
        /*063c*/ 	.word	0x00000080
        /*0640*/ 	.short	0x010a
        /*0642*/ 	.byte	0x32
	.zero		1


	//   ....[84]....
        /*0644*/ 	.word	0x00006300
        /*0648*/ 	.word	0x0000006b
        /*064c*/ 	.word	0x000000e0
        /*0650*/ 	.short	0x010a
        /*0652*/ 	.byte	0xff
	.zero		1


	//   ....[85]....
        /*0654*/ 	.word	0x00006430
        /*0658*/ 	.word	0x000000ff
        /*065c*/ 	.word	0x00000080
        /*0660*/ 	.short	0x010a
        /*0662*/ 	.byte	0x32
	.zero		1


	//   ....[86]....
        /*0664*/ 	.word	0x00006510
        /*0668*/ 	.word	0x0000006b
        /*066c*/ 	.word	0x000000e0
        /*0670*/ 	.short	0x010a
        /*0672*/ 	.byte	0xff
	.zero		1


	//   ....[87]....
        /*0674*/ 	.word	0x00006d50
        /*0678*/ 	.word	0x00000000
        /*067c*/ 	.word	0x00000000
        /*0680*/ 	.short	0x0101
        /*0682*/ 	.byte	0xff
	.zero		1


	//   ....[88]....
        /*0684*/ 	.word	0x00006d60
        /*0688*/ 	.word	0x00000003
        /*068c*/ 	.word	0x00000080
        /*0690*/ 	.short	0x010a
        /*0692*/ 	.byte	0xff
	.zero		1


	//   ....[89]....
        /*0694*/ 	.word	0x00006e20
        /*0698*/ 	.word	0x00000003
        /*069c*/ 	.word	0x00000080
        /*06a0*/ 	.short	0x010a
        /*06a2*/ 	.byte	0xff
	.zero		1


	//   ....[90]....
        /*06a4*/ 	.word	0x000076d0
        /*06a8*/ 	.word	0x00000072
        /*06ac*/ 	.word	0x00000000
        /*06b0*/ 	.short	0x0101
        /*06b2*/ 	.byte	0xff
	.zero		1


	//   ....[91]....
        /*06b4*/ 	.word	0x000076f0
        /*06b8*/ 	.word	0x00000071
        /*06bc*/ 	.word	0x00000080
        /*06c0*/ 	.short	0x010a
        /*06c2*/ 	.byte	0xff
	.zero		1


	//   ....[92]....
        /*06c4*/ 	.word	0x000077a0
        /*06c8*/ 	.word	0x00000071
        /*06cc*/ 	.word	0x00000080
        /*06d0*/ 	.short	0x010a
        /*06d2*/ 	.byte	0xff
	.zero		1


	//   ....[93]....
        /*06d4*/ 	.word	0x00008030
        /*06d8*/ 	.word	0x0000002c
        /*06dc*/ 	.word	0x00000000
        /*06e0*/ 	.short	0x0101
        /*06e2*/ 	.byte	0xff
	.zero		1


	//   ....[94]....
        /*06e4*/ 	.word	0x00008050
        /*06e8*/ 	.word	0x0000002e
        /*06ec*/ 	.word	0x00000080
        /*06f0*/ 	.short	0x010a
        /*06f2*/ 	.byte	0xff
	.zero		1


	//   ....[95]....
        /*06f4*/ 	.word	0x00008100
        /*06f8*/ 	.word	0x0000002e
        /*06fc*/ 	.word	0x00000080
        /*0700*/ 	.short	0x010a
        /*0702*/ 	.byte	0xff
	.zero		1


	//   ....[96]....
        /*0704*/ 	.word	0x00008460
        /*0708*/ 	.word	0x000000ff
        /*070c*/ 	.word	0x00000000
        /*0710*/ 	.short	0x0101
        /*0712*/ 	.byte	0x05
	.zero		1


	//   ....[97]....
        /*0714*/ 	.word	0x000089e0
        /*0718*/ 	.word	0x00000002
        /*071c*/ 	.word	0x00000000
        /*0720*/ 	.short	0x0101
        /*0722*/ 	.byte	0xff
	.zero		1


	//   ....[98]....
        /*0724*/ 	.word	0x00008c20
        /*0728*/ 	.word	0x000000ff
        /*072c*/ 	.word	0x00000000
        /*0730*/ 	.short	0x0101
        /*0732*/ 	.byte	0x04
	.zero		1


	//   ....[99]....
        /*0734*/ 	.word	0x00008c50
        /*0738*/ 	.word	0x00000002
        /*073c*/ 	.word	0x00000040
        /*0740*/ 	.short	0x010a
        /*0742*/ 	.byte	0xff
	.zero		1


	//   ....[100]....
        /*0744*/ 	.word	0x00008cb0
        /*0748*/ 	.word	0x00000002
        /*074c*/ 	.word	0x00000040
        /*0750*/ 	.short	0x010a
        /*0752*/ 	.byte	0xff
	.zero		1


	//   ....[101]....
        /*0754*/ 	.word	0x00008d10
        /*0758*/ 	.word	0x00000002
        /*075c*/ 	.word	0x000000d0
        /*0760*/ 	.short	0x010a
        /*0762*/ 	.byte	0xff
	.zero		1


	//   ....[102]....
        /*0764*/ 	.word	0x00008d70
        /*0768*/ 	.word	0x00000000
        /*076c*/ 	.word	0x00000000
        /*0770*/ 	.short	0x010a
        /*0772*/ 	.byte	0xff
	.zero		1


	//   ....[103]....
        /*0774*/ 	.word	0x00008dd0
        /*0778*/ 	.word	0x00000000
        /*077c*/ 	.word	0x00000000
        /*0780*/ 	.short	0x010a
        /*0782*/ 	.byte	0xff
	.zero		1


	//   ....[104]....
        /*0784*/ 	.word	0x00008e30
        /*0788*/ 	.word	0x00000000
        /*078c*/ 	.word	0x00000000
        /*0790*/ 	.short	0x010a
        /*0792*/ 	.byte	0xff
	.zero		1


	//   ....[105]....
        /*0794*/ 	.word	0x00008e90
        /*0798*/ 	.word	0x00000000
        /*079c*/ 	.word	0x00000000
        /*07a0*/ 	.short	0x010a
        /*07a2*/ 	.byte	0xff
	.zero		1


	//   ....[106]....
        /*07a4*/ 	.word	0x00008ef0
        /*07a8*/ 	.word	0x00000000
        /*07ac*/ 	.word	0x00000000
        /*07b0*/ 	.short	0x010a
        /*07b2*/ 	.byte	0xff
	.zero		1


	//   ....[107]....
        /*07b4*/ 	.word	0x00008f50
        /*07b8*/ 	.word	0x00000000
        /*07bc*/ 	.word	0x00000000
        /*07c0*/ 	.short	0x010a
        /*07c2*/ 	.byte	0xff
	.zero		1


	//   ....[108]....
        /*07c4*/ 	.word	0x00008fb0
        /*07c8*/ 	.word	0x00000000
        /*07cc*/ 	.word	0x00000000
        /*07d0*/ 	.short	0x010a
        /*07d2*/ 	.byte	0xff
	.zero		1


	//   ....[109]....
        /*07d4*/ 	.word	0x00009010
        /*07d8*/ 	.word	0x00000004
        /*07dc*/ 	.word	0x000000d8
        /*07e0*/ 	.short	0x010a
        /*07e2*/ 	.byte	0xff
	.zero		1


	//   ....[110]....
        /*07e4*/ 	.word	0x00009070
        /*07e8*/ 	.word	0x00000004
        /*07ec*/ 	.word	0x000000d0
        /*07f0*/ 	.short	0x010a
        /*07f2*/ 	.byte	0xff
	.zero		1


	//   ....[111]....
        /*07f4*/ 	.word	0x000090d0
        /*07f8*/ 	.word	0x00000000
        /*07fc*/ 	.word	0x000000d0
        /*0800*/ 	.short	0x010a
        /*0802*/ 	.byte	0xff
	.zero		1


	//   ....[112]....
        /*0804*/ 	.word	0x00009130
        /*0808*/ 	.word	0x00000000
        /*080c*/ 	.word	0x000000f0
        /*0810*/ 	.short	0x010a
        /*0812*/ 	.byte	0xff
	.zero		1


	//   ....[113]....
        /*0814*/ 	.word	0x00009190
        /*0818*/ 	.word	0x00000000
        /*081c*/ 	.word	0x00000000
        /*0820*/ 	.short	0x010a
        /*0822*/ 	.byte	0xff
	.zero		1


	//   ....[114]....
        /*0824*/ 	.word	0x000091f0
        /*0828*/ 	.word	0x00000000
        /*082c*/ 	.word	0x00000000
        /*0830*/ 	.short	0x010a
        /*0832*/ 	.byte	0xff
	.zero		1


	//   ....[115]....
        /*0834*/ 	.word	0x00009250
        /*0838*/ 	.word	0x00000000
        /*083c*/ 	.word	0x00000000
        /*0840*/ 	.short	0x010a
        /*0842*/ 	.byte	0xff
	.zero		1


	//   ....[116]....
        /*0844*/ 	.word	0x000092b0
        /*0848*/ 	.word	0x00000000
        /*084c*/ 	.word	0x000000d0
        /*0850*/ 	.short	0x010a
        /*0852*/ 	.byte	0xff
	.zero		1


	//   ....[117]....
        /*0854*/ 	.word	0x00009310
        /*0858*/ 	.word	0x00000000
        /*085c*/ 	.word	0x000000c8
        /*0860*/ 	.short	0x010a
        /*0862*/ 	.byte	0xff
	.zero		1


	//   ....[118]....
        /*0864*/ 	.word	0x00009370
        /*0868*/ 	.word	0x00000003
        /*086c*/ 	.word	0x000000a0
        /*0870*/ 	.short	0x010a
        /*0872*/ 	.byte	0xff
	.zero		1


	//   ....[119]....
        /*0874*/ 	.word	0x000093d0
        /*0878*/ 	.word	0x00000003
        /*087c*/ 	.word	0x000000a8
        /*0880*/ 	.short	0x010a
        /*0882*/ 	.byte	0xff
	.zero		1


	//   ....[120]....
        /*0884*/ 	.word	0x00009430
        /*0888*/ 	.word	0x00000003
        /*088c*/ 	.word	0x000000b0
        /*0890*/ 	.short	0x010a
        /*0892*/ 	.byte	0xff
	.zero		1


	//   ....[121]....
        /*0894*/ 	.word	0x00009490
        /*0898*/ 	.word	0x00000003
        /*089c*/ 	.word	0x000000b8
        /*08a0*/ 	.short	0x010a
        /*08a2*/ 	.byte	0xff
	.zero		1


	//   ....[122]....
        /*08a4*/ 	.word	0x000094f0
        /*08a8*/ 	.word	0x00000000
        /*08ac*/ 	.word	0x000000a0
        /*08b0*/ 	.short	0x010a
        /*08b2*/ 	.byte	0xff
	.zero		1


	//   ....[123]....
        /*08b4*/ 	.word	0x00009550
        /*08b8*/ 	.word	0x00000000
        /*08bc*/ 	.word	0x000000a8
        /*08c0*/ 	.short	0x010a
        /*08c2*/ 	.byte	0xff
	.zero		1


	//   ....[124]....
        /*08c4*/ 	.word	0x000095b0
        /*08c8*/ 	.word	0x00000000
        /*08cc*/ 	.word	0x000000b0
        /*08d0*/ 	.short	0x010a
        /*08d2*/ 	.byte	0xff
	.zero		1


	//   ....[125]....
        /*08d4*/ 	.word	0x00009610
        /*08d8*/ 	.word	0x00000000
        /*08dc*/ 	.word	0x000000d0
        /*08e0*/ 	.short	0x010a
        /*08e2*/ 	.byte	0xff
	.zero		1


	//   ....[126]....
        /*08e4*/ 	.word	0x00009670
        /*08e8*/ 	.word	0x00000002
        /*08ec*/ 	.word	0x00000080
        /*08f0*/ 	.short	0x010a
        /*08f2*/ 	.byte	0xff
	.zero		1


	//   ....[127]....
        /*08f4*/ 	.word	0x000096c0
        /*08f8*/ 	.word	0x0000006b
        /*08fc*/ 	.word	0x000000e0
        /*0900*/ 	.short	0x010a
        /*0902*/ 	.byte	0xff
	.zero		1


	//   ....[128]....
        /*0904*/ 	.word	0x00009710
        /*0908*/ 	.word	0x00000003
        /*090c*/ 	.word	0x00000080
        /*0910*/ 	.short	0x010a
        /*0912*/ 	.byte	0xff
	.zero		1


	//   ....[129]....
        /*0914*/ 	.word	0x00009760
        /*0918*/ 	.word	0x00000071
        /*091c*/ 	.word	0x00000080
        /*0920*/ 	.short	0x010a
        /*0922*/ 	.byte	0xff
	.zero		1


	//   ....[130]....
        /*0924*/ 	.word	0x000097b0
        /*0928*/ 	.word	0x0000002e
        /*092c*/ 	.word	0x00000080
        /*0930*/ 	.short	0x010a
        /*0932*/ 	.byte	0xff
	.zero		1


	//----- nvinfo : EIATTR_NUM_MBARRIERS
	.align		4
.L_47:
        /*0934*/ 	.byte	0x03, 0x38
        /*0936*/ 	.short	0x0020


	//----- nvinfo : EIATTR_EXIT_INSTR_OFFSETS
	.align		4
        /*0938*/ 	.byte	0x04, 0x1c
        /*093a*/ 	.short	(.L_49 - .L_48)


	//   ....[0]....
.L_48:
        /*093c*/ 	.word	0x00003040


	//   ....[1]....
        /*0940*/ 	.word	0x000032d0


	//   ....[2]....
        /*0944*/ 	.word	0x00003330


	//   ....[3]....
        /*0948*/ 	.word	0x00004160


	//   ....[4]....
        /*094c*/ 	.word	0x00005310


	//   ....[5]....
        /*0950*/ 	.word	0x00005350


	//   ....[6]....
        /*0954*/ 	.word	0x00008b10


	//   ....[7]....
        /*0958*/ 	.word	0x00008b90


	//   ....[8]....
        /*095c*/ 	.word	0x00008bc0


	//   ....[9]....
        /*0960*/ 	.word	0x00008c30


	//----- nvinfo : EIATTR_MAX_THREADS
	.align		4
.L_49:
        /*0964*/ 	.byte	0x04, 0x05
        /*0966*/ 	.short	(.L_51 - .L_50)
.L_50:
        /*0968*/ 	.word	0x00000100
        /*096c*/ 	.word	0x00000001
        /*0970*/ 	.word	0x00000001


	//----- nvinfo : EIATTR_CRS_STACK_SIZE
	.align		4
.L_51:
        /*0974*/ 	.byte	0x04, 0x1e
        /*0976*/ 	.short	(.L_53 - .L_52)
.L_52:
        /*0978*/ 	.word	0x00000000


	//----- nvinfo : EIATTR_CBANK_PARAM_SIZE
	.align		4
.L_53:
        /*097c*/ 	.byte	0x03, 0x19
        /*097e*/ 	.short	0x0800


	//----- nvinfo : EIATTR_PARAM_CBANK
	.align		4
        /*0980*/ 	.byte	0x04, 0x0a
        /*0982*/ 	.short	(.L_55 - .L_54)
	.align		4
.L_54:
        /*0984*/ 	.word	index@(.nv.constant0._ZN7cutlass13device_kernelINS_4conv6kernel13ConvUniversalINS1_16ConvProblemShapeILNS1_8OperatorE1ELi2EEENS1_10collective14CollectiveConvINS1_47MainloopSm100TmaUmmaWarpSpecializedImplicitGemmILS5_1ELi8ELi2ELi1ELi2EN4cute5tupleIJNSA_1CILi2EEENSC_ILi1EEESE_EEEEENSB_IJNSC_ILi64EEENSC_ILi128EEENSB_IJNSC_ILi32EEEEEEEEENS_10tfloat32_tESM_NSA_8TiledMMAINSA_8MMA_AtomIJNSA_17SM100_MMA_TF32_SSISM_SM_fLi64ELi128ELNSA_4UMMA5MajorE0ELSR_1ELNSQ_7ScaleInE0ELSS_0EEEEEENSA_6LayoutINSB_IJSE_SE_SE_EEENSB_IJNSC_ILi0EEESX_SX_EEEEENSB_IJNSA_10UnderscoreES10_S10_EEEEENS7_6detail27Sm100ImplicitGemmTileTraitsINSA_20SM90_TMA_LOAD_IM2COLENSA_14ComposedLayoutINSA_7SwizzleILi3ELi4ELi3EEENSA_18smem_ptr_flag_bitsILi32EEENSV_INSB_IJNSC_ILi8EEESJ_EEENSB_IJSJ_SE_EEEEEEEvEENS14_INSA_23SM90_TMA_LOAD_MULTICASTENS16_INS17_ILi2ELi5ELi2EEES1A_NSV_INSB_IJSJ_NSC_ILi4EEEEEENSB_IJSE_SJ_EEEEEEEvEEEENS_8epilogue10collective18CollectiveEpilogueINS1Q_23Sm100TmaWarpSpecializedILi4ELi2ELi16ELb1ELb0EEEJSL_NSB_IJNSV_ISH_SE_EENSV_ISJ_SE_EEEEESM_NSB_IJNSB_IJlllEEESE_SX_EEESM_S1Z_NS1Q_6fusion15FusionCallbacksIS1U_NS20_17LinearCombinationISM_fSM_fLNS_15FloatRoundStyleE2EEESL_S1X_JEEENSA_5SM1004TMEM4LOAD26SM100_TMEM_LOAD_16dp128b8xES15_S1F_NSA_17SM75_U32x4_LDSM_NENSA_21SM90_TMA_STORE_IM2COLES1F_NSA_17SM90_U32x4_STSM_NENSA_39AutoVectorizingCopyWithAssumedAlignmentILi128EEEEEEvvEEEEvNT_6ParamsE)
        /*0988*/ 	.short	0x0380
        /*098a*/ 	.short	0x0800


	//----- nvinfo : EIATTR_SW_WAR
	.align		4
.L_55:
        /*098c*/ 	.byte	0x04, 0x36
        /*098e*/ 	.short	(.L_57 - .L_56)
.L_56:
        /*0990*/ 	.word	0x00000008
.L_57:


//--------------------- .nv.callgraph             --------------------------
	.section	.nv.callgraph,"",@"SHT_CUDA_CALLGRAPH"
	.align	4
	.sectionentsize	8
	.align		4
        /*0000*/ 	.word	0x00000000
	.align		4
        /*0004*/ 	.word	0xffffffff
	.align		4
        /*0008*/ 	.word	index@(_ZN7cutlass13device_kernelINS_4conv6kernel13ConvUniversalINS1_16ConvProblemShapeILNS1_8OperatorE1ELi2EEENS1_10collective14CollectiveConvINS1_47MainloopSm100TmaUmmaWarpSpecializedImplicitGemmILS5_1ELi8ELi2ELi1ELi2EN4cute5tupleIJNSA_1CILi2EEENSC_ILi1EEESE_EEEEENSB_IJNSC_ILi64EEENSC_ILi128EEENSB_IJNSC_ILi32EEEEEEEEENS_10tfloat32_tESM_NSA_8TiledMMAINSA_8MMA_AtomIJNSA_17SM100_MMA_TF32_SSISM_SM_fLi64ELi128ELNSA_4UMMA5MajorE0ELSR_1ELNSQ_7ScaleInE0ELSS_0EEEEEENSA_6LayoutINSB_IJSE_SE_SE_EEENSB_IJNSC_ILi0EEESX_SX_EEEEENSB_IJNSA_10UnderscoreES10_S10_EEEEENS7_6detail27Sm100ImplicitGemmTileTraitsINSA_20SM90_TMA_LOAD_IM2COLENSA_14ComposedLayoutINSA_7SwizzleILi3ELi4ELi3EEENSA_18smem_ptr_flag_bitsILi32EEENSV_INSB_IJNSC_ILi8EEESJ_EEENSB_IJSJ_SE_EEEEEEEvEENS14_INSA_23SM90_TMA_LOAD_MULTICASTENS16_INS17_ILi2ELi5ELi2EEES1A_NSV_INSB_IJSJ_NSC_ILi4EEEEEENSB_IJSE_SJ_EEEEEEEvEEEENS_8epilogue10collective18CollectiveEpilogueINS1Q_23Sm100TmaWarpSpecializedILi4ELi2ELi16ELb1ELb0EEEJSL_NSB_IJNSV_ISH_SE_EENSV_ISJ_SE_EEEEESM_NSB_IJNSB_IJlllEEESE_SX_EEESM_S1Z_NS1Q_6fusion15FusionCallbacksIS1U_NS20_17LinearCombinationISM_fSM_fLNS_15FloatRoundStyleE2EEESL_S1X_JEEENSA_5SM1004TMEM4LOAD26SM100_TMEM_LOAD_16dp128b8xES15_S1F_NSA_17SM75_U32x4_LDSM_NENSA_21SM90_TMA_STORE_IM2COLES1F_NSA_17SM90_U32x4_STSM_NENSA_39AutoVectorizingCopyWithAssumedAlignmentILi128EEEEEEvvEEEEvNT_6ParamsE)
	.align		4
        /*000c*/ 	.word	index@(__assertfail)
	.align		4
        /*0010*/ 	.word	0x00000000
	.align		4
        /*0014*/ 	.word	0xfffffffe
	.align		4
        /*0018*/ 	.word	0x00000000
	.align		4
        /*001c*/ 	.word	0xfffffffd
	.align		4
        /*0020*/ 	.word	0x00000000
	.align		4
        /*0024*/ 	.word	0xfffffffc


//--------------------- .nv.constant4             --------------------------
	.section	.nv.constant4,"a",@progbits
	.align	8
	.align		8
.nv.constant4:
        /*0000*/ 	.dword	__assertfail
	.align		8
        /*0008*/ 	.dword	__unnamed_1
	.align		8
        /*0010*/ 	.dword	__unnamed_2
	.align		8
        /*0018*/ 	.dword	_ZN39_INTERNAL_fd5899c7_4_k_cu_5da7d586_39214cuda3std3__45__cpo5beginE
	.align		8
        /*0020*/ 	.dword	_ZN39_INTERNAL_fd5899c7_4_k_cu_5da7d586_39214cuda3std3__45__cpo3endE
	.align		8
        /*0028*/ 	.dword	_ZN39_INTERNAL_fd5899c7_4_k_cu_5da7d586_39214cuda3std3__45__cpo6cbeginE
	.align		8
        /*0030*/ 	.dword	_ZN39_INTERNAL_fd5899c7_4_k_cu_5da7d586_39214cuda3std3__45__cpo4cendE
	.align		8
        /*0038*/ 	.dword	_ZN39_INTERNAL_fd5899c7_4_k_cu_5da7d586_39214cuda3std3__441_GLOBAL__N__fd5899c7_4_k_cu_5da7d586_39216ignoreE
	.align		8
        /*0040*/ 	.dword	_ZN39_INTERNAL_fd5899c7_4_k_cu_5da7d586_39214cuda3std3__419piecewise_constructE
	.align		8
        /*0048*/ 	.dword	_ZN39_INTERNAL_fd5899c7_4_k_cu_5da7d586_39214cuda3std3__48in_placeE
	.align		8
        /*0050*/ 	.dword	_ZN39_INTERNAL_fd5899c7_4_k_cu_5da7d586_39214cuda3std6ranges3__45__cpo4swapE
	.align		8
        /*0058*/ 	.dword	_ZN39_INTERNAL_fd5899c7_4_k_cu_5da7d586_39214cuda3std6ranges3__45__cpo9iter_moveE
	.align		8
        /*0060*/ 	.dword	_ZN39_INTERNAL_fd5899c7_4_k_cu_5da7d586_39214cute7productE
	.align		8
        /*0068*/ 	.dword	_ZN39_INTERNAL_fd5899c7_4_k_cu_5da7d586_39214cute1_E
	.align		8
        /*0070*/ 	.dword	$str$27
	.align		8
        /*0078*/ 	.dword	$str$28
	.align		8
        /*0080*/ 	.dword	$str$29
	.align		8
        /*0088*/ 	.dword	$str$30


//--------------------- .text._ZN7cutlass13device_kernelINS_4conv6kernel13ConvUniversalINS1_16ConvProblemShapeILNS1_8OperatorE1ELi2EEENS1_10collective14CollectiveConvINS1_47MainloopSm100TmaUmmaWarpSpecializedImplicitGemmILS5_1ELi8ELi2ELi1ELi2EN4cute5tupleIJNSA_1CILi2EEENSC_ILi1EEESE_EEEEENSB_IJNSC_ILi64EEENSC_ILi128EEENSB_IJNSC_ILi32EEEEEEEEENS_10tfloat32_tESM_NSA_8TiledMMAINSA_8MMA_AtomIJNSA_17SM100_MMA_TF32_SSISM_SM_fLi64ELi128ELNSA_4UMMA5MajorE0ELSR_1ELNSQ_7ScaleInE0ELSS_0EEEEEENSA_6LayoutINSB_IJSE_SE_SE_EEENSB_IJNSC_ILi0EEESX_SX_EEEEENSB_IJNSA_10UnderscoreES10_S10_EEEEENS7_6detail27Sm100ImplicitGemmTileTraitsINSA_20SM90_TMA_LOAD_IM2COLENSA_14ComposedLayoutINSA_7SwizzleILi3ELi4ELi3EEENSA_18smem_ptr_flag_bitsILi32EEENSV_INSB_IJNSC_ILi8EEESJ_EEENSB_IJSJ_SE_EEEEEEEvEENS14_INSA_23SM90_TMA_LOAD_MULTICASTENS16_INS17_ILi2ELi5ELi2EEES1A_NSV_INSB_IJSJ_NSC_ILi4EEEEEENSB_IJSE_SJ_EEEEEEEvEEEENS_8epilogue10collective18CollectiveEpilogueINS1Q_23Sm100TmaWarpSpecializedILi4ELi2ELi16ELb1ELb0EEEJSL_NSB_IJNSV_ISH_SE_EENSV_ISJ_SE_EEEEESM_NSB_IJNSB_IJlllEEESE_SX_EEESM_S1Z_NS1Q_6fusion15FusionCallbacksIS1U_NS20_17LinearCombinationISM_fSM_fLNS_15FloatRoundStyleE2EEESL_S1X_JEEENSA_5SM1004TMEM4LOAD26SM100_TMEM_LOAD_16dp128b8xES15_S1F_NSA_17SM75_U32x4_LDSM_NENSA_21SM90_TMA_STORE_IM2COLES1F_NSA_17SM90_U32x4_STSM_NENSA_39AutoVectorizingCopyWithAssumedAlignmentILi128EEEEEEvvEEEEvNT_6ParamsE --------------------------
	.section	.text._ZN7cutlass13device_kernelINS_4conv6kernel13ConvUniversalINS1_16ConvProblemShapeILNS1_8OperatorE1ELi2EEENS1_10collective14CollectiveConvINS1_47MainloopSm100TmaUmmaWarpSpecializedImplicitGemmILS5_1ELi8ELi2ELi1ELi2EN4cute5tupleIJNSA_1CILi2EEENSC_ILi1EEESE_EEEEENSB_IJNSC_ILi64EEENSC_ILi128EEENSB_IJNSC_ILi32EEEEEEEEENS_10tfloat32_tESM_NSA_8TiledMMAINSA_8MMA_AtomIJNSA_17SM100_MMA_TF32_SSISM_SM_fLi64ELi128ELNSA_4UMMA5MajorE0ELSR_1ELNSQ_7ScaleInE0ELSS_0EEEEEENSA_6LayoutINSB_IJSE_SE_SE_EEENSB_IJNSC_ILi0EEESX_SX_EEEEENSB_IJNSA_10UnderscoreES10_S10_EEEEENS7_6detail27Sm100ImplicitGemmTileTraitsINSA_20SM90_TMA_LOAD_IM2COLENSA_14ComposedLayoutINSA_7SwizzleILi3ELi4ELi3EEENSA_18smem_ptr_flag_bitsILi32EEENSV_INSB_IJNSC_ILi8EEESJ_EEENSB_IJSJ_SE_EEEEEEEvEENS14_INSA_23SM90_TMA_LOAD_MULTICASTENS16_INS17_ILi2ELi5ELi2EEES1A_NSV_INSB_IJSJ_NSC_ILi4EEEEEENSB_IJSE_SJ_EEEEEEEvEEEENS_8epilogue10collective18CollectiveEpilogueINS1Q_23Sm100TmaWarpSpecializedILi4ELi2ELi16ELb1ELb0EEEJSL_NSB_IJNSV_ISH_SE_EENSV_ISJ_SE_EEEEESM_NSB_IJNSB_IJlllEEESE_SX_EEESM_S1Z_NS1Q_6fusion15FusionCallbacksIS1U_NS20_17LinearCombinationISM_fSM_fLNS_15FloatRoundStyleE2EEESL_S1X_JEEENSA_5SM1004TMEM4LOAD26SM100_TMEM_LOAD_16dp128b8xES15_S1F_NSA_17SM75_U32x4_LDSM_NENSA_21SM90_TMA_STORE_IM2COLES1F_NSA_17SM90_U32x4_STSM_NENSA_39AutoVectorizingCopyWithAssumedAlignmentILi128EEEEEEvvEEEEvNT_6ParamsE,"ax",@progbits
	.align	128
.text._ZN7cutlass13device_kernelINS_4conv6kernel13ConvUniversalINS1_16ConvProblemShapeILNS1_8OperatorE1ELi2EEENS1_10collective14CollectiveConvINS1_47MainloopSm100TmaUmmaWarpSpecializedImplicitGemmILS5_1ELi8ELi2ELi1ELi2EN4cute5tupleIJNSA_1CILi2EEENSC_ILi1EEESE_EEEEENSB_IJNSC_ILi64EEENSC_ILi128EEENSB_IJNSC_ILi32EEEEEEEEENS_10tfloat32_tESM_NSA_8TiledMMAINSA_8MMA_AtomIJNSA_17SM100_MMA_TF32_SSISM_SM_fLi64ELi128ELNSA_4UMMA5MajorE0ELSR_1ELNSQ_7ScaleInE0ELSS_0EEEEEENSA_6LayoutINSB_IJSE_SE_SE_EEENSB_IJNSC_ILi0EEESX_SX_EEEEENSB_IJNSA_10UnderscoreES10_S10_EEEEENS7_6detail27Sm100ImplicitGemmTileTraitsINSA_20SM90_TMA_LOAD_IM2COLENSA_14ComposedLayoutINSA_7SwizzleILi3ELi4ELi3EEENSA_18smem_ptr_flag_bitsILi32EEENSV_INSB_IJNSC_ILi8EEESJ_EEENSB_IJSJ_SE_EEEEEEEvEENS14_INSA_23SM90_TMA_LOAD_MULTICASTENS16_INS17_ILi2ELi5ELi2EEES1A_NSV_INSB_IJSJ_NSC_ILi4EEEEEENSB_IJSE_SJ_EEEEEEEvEEEENS_8epilogue10collective18CollectiveEpilogueINS1Q_23Sm100TmaWarpSpecializedILi4ELi2ELi16ELb1ELb0EEEJSL_NSB_IJNSV_ISH_SE_EENSV_ISJ_SE_EEEEESM_NSB_IJNSB_IJlllEEESE_SX_EEESM_S1Z_NS1Q_6fusion15FusionCallbacksIS1U_NS20_17LinearCombinationISM_fSM_fLNS_15FloatRoundStyleE2EEESL_S1X_JEEENSA_5SM1004TMEM4LOAD26SM100_TMEM_LOAD_16dp128b8xES15_S1F_NSA_17SM75_U32x4_LDSM_NENSA_21SM90_TMA_STORE_IM2COLES1F_NSA_17SM90_U32x4_STSM_NENSA_39AutoVectorizingCopyWithAssumedAlignmentILi128EEEEEEvvEEEEvNT_6ParamsE:
        .type           _ZN7cutlass13device_kernelINS_4conv6kernel13ConvUniversalINS1_16ConvProblemShapeILNS1_8OperatorE1ELi2EEENS1_10collective14CollectiveConvINS1_47MainloopSm100TmaUmmaWarpSpecializedImplicitGemmILS5_1ELi8ELi2ELi1ELi2EN4cute5tupleIJNSA_1CILi2EEENSC_ILi1EEESE_EEEEENSB_IJNSC_ILi64EEENSC_ILi128EEENSB_IJNSC_ILi32EEEEEEEEENS_10tfloat32_tESM_NSA_8TiledMMAINSA_8MMA_AtomIJNSA_17SM100_MMA_TF32_SSISM_SM_fLi64ELi128ELNSA_4UMMA5MajorE0ELSR_1ELNSQ_7ScaleInE0ELSS_0EEEEEENSA_6LayoutINSB_IJSE_SE_SE_EEENSB_IJNSC_ILi0EEESX_SX_EEEEENSB_IJNSA_10UnderscoreES10_S10_EEEEENS7_6detail27Sm100ImplicitGemmTileTraitsINSA_20SM90_TMA_LOAD_IM2COLENSA_14ComposedLayoutINSA_7SwizzleILi3ELi4ELi3EEENSA_18smem_ptr_flag_bitsILi32EEENSV_INSB_IJNSC_ILi8EEESJ_EEENSB_IJSJ_SE_EEEEEEEvEENS14_INSA_23SM90_TMA_LOAD_MULTICASTENS16_INS17_ILi2ELi5ELi2EEES1A_NSV_INSB_IJSJ_NSC_ILi4EEEEEENSB_IJSE_SJ_EEEEEEEvEEEENS_8epilogue10collective18CollectiveEpilogueINS1Q_23Sm100TmaWarpSpecializedILi4ELi2ELi16ELb1ELb0EEEJSL_NSB_IJNSV_ISH_SE_EENSV_ISJ_SE_EEEEESM_NSB_IJNSB_IJlllEEESE_SX_EEESM_S1Z_NS1Q_6fusion15FusionCallbacksIS1U_NS20_17LinearCombinationISM_fSM_fLNS_15FloatRoundStyleE2EEESL_S1X_JEEENSA_5SM1004TMEM4LOAD26SM100_TMEM_LOAD_16dp128b8xES15_S1F_NSA_17SM75_U32x4_LDSM_NENSA_21SM90_TMA_STORE_IM2COLES1F_NSA_17SM90_U32x4_STSM_NENSA_39AutoVectorizingCopyWithAssumedAlignmentILi128EEEEEEvvEEEEvNT_6ParamsE,@function
        .size           _ZN7cutlass13device_kernelINS_4conv6kernel13ConvUniversalINS1_16ConvProblemShapeILNS1_8OperatorE1ELi2EEENS1_10collective14CollectiveConvINS1_47MainloopSm100TmaUmmaWarpSpecializedImplicitGemmILS5_1ELi8ELi2ELi1ELi2EN4cute5tupleIJNSA_1CILi2EEENSC_ILi1EEESE_EEEEENSB_IJNSC_ILi64EEENSC_ILi128EEENSB_IJNSC_ILi32EEEEEEEEENS_10tfloat32_tESM_NSA_8TiledMMAINSA_8MMA_AtomIJNSA_17SM100_MMA_TF32_SSISM_SM_fLi64ELi128ELNSA_4UMMA5MajorE0ELSR_1ELNSQ_7ScaleInE0ELSS_0EEEEEENSA_6LayoutINSB_IJSE_SE_SE_EEENSB_IJNSC_ILi0EEESX_SX_EEEEENSB_IJNSA_10UnderscoreES10_S10_EEEEENS7_6detail27Sm100ImplicitGemmTileTraitsINSA_20SM90_TMA_LOAD_IM2COLENSA_14ComposedLayoutINSA_7SwizzleILi3ELi4ELi3EEENSA_18smem_ptr_flag_bitsILi32EEENSV_INSB_IJNSC_ILi8EEESJ_EEENSB_IJSJ_SE_EEEEEEEvEENS14_INSA_23SM90_TMA_LOAD_MULTICASTENS16_INS17_ILi2ELi5ELi2EEES1A_NSV_INSB_IJSJ_NSC_ILi4EEEEEENSB_IJSE_SJ_EEEEEEEvEEEENS_8epilogue10collective18CollectiveEpilogueINS1Q_23Sm100TmaWarpSpecializedILi4ELi2ELi16ELb1ELb0EEEJSL_NSB_IJNSV_ISH_SE_EENSV_ISJ_SE_EEEEESM_NSB_IJNSB_IJlllEEESE_SX_EEESM_S1Z_NS1Q_6fusion15FusionCallbacksIS1U_NS20_17LinearCombinationISM_fSM_fLNS_15FloatRoundStyleE2EEESL_S1X_JEEENSA_5SM1004TMEM4LOAD26SM100_TMEM_LOAD_16dp128b8xES15_S1F_NSA_17SM75_U32x4_LDSM_NENSA_21SM90_TMA_STORE_IM2COLES1F_NSA_17SM90_U32x4_STSM_NENSA_39AutoVectorizingCopyWithAssumedAlignmentILi128EEEEEEvvEEEEvNT_6ParamsE,(.L_x_186 - _ZN7cutlass13device_kernelINS_4conv6kernel13ConvUniversalINS1_16ConvProblemShapeILNS1_8OperatorE1ELi2EEENS1_10collective14CollectiveConvINS1_47MainloopSm100TmaUmmaWarpSpecializedImplicitGemmILS5_1ELi8ELi2ELi1ELi2EN4cute5tupleIJNSA_1CILi2EEENSC_ILi1EEESE_EEEEENSB_IJNSC_ILi64EEENSC_ILi128EEENSB_IJNSC_ILi32EEEEEEEEENS_10tfloat32_tESM_NSA_8TiledMMAINSA_8MMA_AtomIJNSA_17SM100_MMA_TF32_SSISM_SM_fLi64ELi128ELNSA_4UMMA5MajorE0ELSR_1ELNSQ_7ScaleInE0ELSS_0EEEEEENSA_6LayoutINSB_IJSE_SE_SE_EEENSB_IJNSC_ILi0EEESX_SX_EEEEENSB_IJNSA_10UnderscoreES10_S10_EEEEENS7_6detail27Sm100ImplicitGemmTileTraitsINSA_20SM90_TMA_LOAD_IM2COLENSA_14ComposedLayoutINSA_7SwizzleILi3ELi4ELi3EEENSA_18smem_ptr_flag_bitsILi32EEENSV_INSB_IJNSC_ILi8EEESJ_EEENSB_IJSJ_SE_EEEEEEEvEENS14_INSA_23SM90_TMA_LOAD_MULTICASTENS16_INS17_ILi2ELi5ELi2EEES1A_NSV_INSB_IJSJ_NSC_ILi4EEEEEENSB_IJSE_SJ_EEEEEEEvEEEENS_8epilogue10collective18CollectiveEpilogueINS1Q_23Sm100TmaWarpSpecializedILi4ELi2ELi16ELb1ELb0EEEJSL_NSB_IJNSV_ISH_SE_EENSV_ISJ_SE_EEEEESM_NSB_IJNSB_IJlllEEESE_SX_EEESM_S1Z_NS1Q_6fusion15FusionCallbacksIS1U_NS20_17LinearCombinationISM_fSM_fLNS_15FloatRoundStyleE2EEESL_S1X_JEEENSA_5SM1004TMEM4LOAD26SM100_TMEM_LOAD_16dp128b8xES15_S1F_NSA_17SM75_U32x4_LDSM_NENSA_21SM90_TMA_STORE_IM2COLES1F_NSA_17SM90_U32x4_STSM_NENSA_39AutoVectorizingCopyWithAssumedAlignmentILi128EEEEEEvvEEEEvNT_6ParamsE)
        .other          _ZN7cutlass13device_kernelINS_4conv6kernel13ConvUniversalINS1_16ConvProblemShapeILNS1_8OperatorE1ELi2EEENS1_10collective14CollectiveConvINS1_47MainloopSm100TmaUmmaWarpSpecializedImplicitGemmILS5_1ELi8ELi2ELi1ELi2EN4cute5tupleIJNSA_1CILi2EEENSC_ILi1EEESE_EEEEENSB_IJNSC_ILi64EEENSC_ILi128EEENSB_IJNSC_ILi32EEEEEEEEENS_10tfloat32_tESM_NSA_8TiledMMAINSA_8MMA_AtomIJNSA_17SM100_MMA_TF32_SSISM_SM_fLi64ELi128ELNSA_4UMMA5MajorE0ELSR_1ELNSQ_7ScaleInE0ELSS_0EEEEEENSA_6LayoutINSB_IJSE_SE_SE_EEENSB_IJNSC_ILi0EEESX_SX_EEEEENSB_IJNSA_10UnderscoreES10_S10_EEEEENS7_6detail27Sm100ImplicitGemmTileTraitsINSA_20SM90_TMA_LOAD_IM2COLENSA_14ComposedLayoutINSA_7SwizzleILi3ELi4ELi3EEENSA_18smem_ptr_flag_bitsILi32EEENSV_INSB_IJNSC_ILi8EEESJ_EEENSB_IJSJ_SE_EEEEEEEvEENS14_INSA_23SM90_TMA_LOAD_MULTICASTENS16_INS17_ILi2ELi5ELi2EEES1A_NSV_INSB_IJSJ_NSC_ILi4EEEEEENSB_IJSE_SJ_EEEEEEEvEEEENS_8epilogue10collective18CollectiveEpilogueINS1Q_23Sm100TmaWarpSpecializedILi4ELi2ELi16ELb1ELb0EEEJSL_NSB_IJNSV_ISH_SE_EENSV_ISJ_SE_EEEEESM_NSB_IJNSB_IJlllEEESE_SX_EEESM_S1Z_NS1Q_6fusion15FusionCallbacksIS1U_NS20_17LinearCombinationISM_fSM_fLNS_15FloatRoundStyleE2EEESL_S1X_JEEENSA_5SM1004TMEM4LOAD26SM100_TMEM_LOAD_16dp128b8xES15_S1F_NSA_17SM75_U32x4_LDSM_NENSA_21SM90_TMA_STORE_IM2COLES1F_NSA_17SM90_U32x4_STSM_NENSA_39AutoVectorizingCopyWithAssumedAlignmentILi128EEEEEEvvEEEEvNT_6ParamsE,@"STO_CUDA_ENTRY STV_DEFAULT"
_ZN7cutlass13device_kernelINS_4conv6kernel13ConvUniversalINS1_16ConvProblemShapeILNS1_8OperatorE1ELi2EEENS1_10collective14CollectiveConvINS1_47MainloopSm100TmaUmmaWarpSpecializedImplicitGemmILS5_1ELi8ELi2ELi1ELi2EN4cute5tupleIJNSA_1CILi2EEENSC_ILi1EEESE_EEEEENSB_IJNSC_ILi64EEENSC_ILi128EEENSB_IJNSC_ILi32EEEEEEEEENS_10tfloat32_tESM_NSA_8TiledMMAINSA_8MMA_AtomIJNSA_17SM100_MMA_TF32_SSISM_SM_fLi64ELi128ELNSA_4UMMA5MajorE0ELSR_1ELNSQ_7ScaleInE0ELSS_0EEEEEENSA_6LayoutINSB_IJSE_SE_SE_EEENSB_IJNSC_ILi0EEESX_SX_EEEEENSB_IJNSA_10UnderscoreES10_S10_EEEEENS7_6detail27Sm100ImplicitGemmTileTraitsINSA_20SM90_TMA_LOAD_IM2COLENSA_14ComposedLayoutINSA_7SwizzleILi3ELi4ELi3EEENSA_18smem_ptr_flag_bitsILi32EEENSV_INSB_IJNSC_ILi8EEESJ_EEENSB_IJSJ_SE_EEEEEEEvEENS14_INSA_23SM90_TMA_LOAD_MULTICASTENS16_INS17_ILi2ELi5ELi2EEES1A_NSV_INSB_IJSJ_NSC_ILi4EEEEEENSB_IJSE_SJ_EEEEEEEvEEEENS_8epilogue10collective18CollectiveEpilogueINS1Q_23Sm100TmaWarpSpecializedILi4ELi2ELi16ELb1ELb0EEEJSL_NSB_IJNSV_ISH_SE_EENSV_ISJ_SE_EEEEESM_NSB_IJNSB_IJlllEEESE_SX_EEESM_S1Z_NS1Q_6fusion15FusionCallbacksIS1U_NS20_17LinearCombinationISM_fSM_fLNS_15FloatRoundStyleE2EEESL_S1X_JEEENSA_5SM1004TMEM4LOAD26SM100_TMEM_LOAD_16dp128b8xES15_S1F_NSA_17SM75_U32x4_LDSM_NENSA_21SM90_TMA_STORE_IM2COLES1F_NSA_17SM90_U32x4_STSM_NENSA_39AutoVectorizingCopyWithAssumedAlignmentILi128EEEEEEvvEEEEvNT_6ParamsE:
[----:B------:R-:W1:Y:S01]  /*0000*/  LDC R1, c[0x0][0x37c] ;  /* 0x0000df00ff017b82 */ /* 0x000e620000000800 */
[----:B------:R-:W2:Y:S01]  /*0010*/  S2R R92, SR_TID.X ;  /* 0x00000000005c7919 */ /* 0x000ea20000002100 */
[----:B------:R-:W3:Y:S01]  /*0020*/  LDCU.64 UR6, c[0x0][0x890] ;  /* 0x00011200ff0677ac */ /* 0x000ee20008000a00 */
[----:B-1----:R-:W-:Y:S01]  /*0030*/  VIADD R1, R1, 0xfffffff8 ;  /* 0xfffffff801017836 */ /* 0x002fe20000000000 */
[----:B------:R-:W-:Y:S02]  /*0040*/  PRMT R79, RZ, 0x7610, R79 ;  /* 0x00007610ff4f7816 */ /* 0x000fe4000000004f */
[----:B------:R-:W-:Y:S01]  /*0050*/  ELECT P5, URZ, PT ;  /* 0x0000000000ff782f */ /* 0x000fe200038a0000 */
[----:B------:R-:W1:Y:S01]  /*0060*/  LDCU.64 UR48, c[0x0][0x358] ;  /* 0x00006b00ff3077ac */ /* 0x000e620008000a00 */
[----:B---3--:R-:W-:-:S04]  /*0070*/  UISETP.NE.U32.AND UP0, UPT, UR6, URZ, UPT ;  /* 0x000000ff0600728c */ /* 0x008fc8000bf05070 */
[----:B------:R-:W-:Y:S01]  /*0080*/  UISETP.NE.AND.EX UP0, UPT, UR7, URZ, UPT, UP0 ;  /* 0x000000ff0700728c */ /* 0x000fe2000bf05300 */
[----:B--2---:R-:W-:-:S05]  /*0090*/  SHF.R.U32.HI R93, RZ, 0x5, R92 ;  /* 0x00000005ff5d7819 */ /* 0x004fca000001165c */
[----:B------:R-:W2:Y:S02]  /*00a0*/  SHFL.IDX PT, R0, R93, RZ, 0x1f ;  /* 0x00001fff5d007589 */ /* 0x000ea400000e0000 */
[----:B--2---:R-:W-:Y:S01]  /*00b0*/  R2UR UR4, R0 ;  /* 0x00000000000472ca */ /* 0x004fe200000e0000 */
[----:B-1----:R-:W-:-:S14]  /*00c0*/  BRA.U UP0, `(.L_x_0) ;  /* 0x00000001002c7547 */ /* 0x002fdc000b800000 */
[----:B------:R-:W1:Y:S02]  /*00d0*/  LDCU.64 UR8, c[0x0][0x888] ;  /* 0x00011100ff0877ac */ /* 0x000e640008000a00 */
[----:B-1----:R-:W-:-:S04]  /*00e0*/  UISETP.NE.U32.AND UP0, UPT, UR8, URZ, UPT ;  /* 0x000000ff0800728c */ /* 0x002fc8000bf05070 */
[----:B------:R-:W-:-:S09]  /*00f0*/  UISETP.NE.AND.EX UP0, UPT, UR9, URZ, UPT, UP0 ;  /* 0x000000ff0900728c */ /* 0x000fd2000bf05300 */
[----:B------:R-:W-:Y:S05]  /*0100*/  BRA.U !UP0, `(.L_x_1) ;  /* 0x0000000108107547 */ /* 0x000fea000b800000 */
[----:B------:R-:W1:Y:S02]  /*0110*/  LDC.64 R2, c[0x0][0x888] ;  /* 0x00022200ff027b82 */ /* 0x000e640000000a00 */
[----:B-1----:R1:W5:Y:S01]  /*0120*/  LDG.E R35, desc[UR48][R2.64] ;  /* 0x0000003002237981 */ /* 0x002362000c1e1900 */
[----:B------:R-:W-:Y:S01]  /*0130*/  HFMA2 R79, -RZ, RZ, 0, 5.9604644775390625e-08 ;  /* 0x00000001ff4f7431 */ /* 0x000fe200000001ff */
[----:B------:R-:W-:Y:S05]  /*0140*/  BRA `(.L_x_0) ;  /* 0x00000000000c7947 */ /* 0x000fea0003800000 */
.L_x_1:
[----:B------:R-:W1:Y:S01]  /*0150*/  LDCU UR5, c[0x0][0x880] ;  /* 0x00011000ff0577ac */ /* 0x000e620008000800 */
[----:B------:R-:W-:Y:S01]  /*0160*/  HFMA2 R79, -RZ, RZ, 0, 5.9604644775390625e-08 ;  /* 0x00000001ff4f7431 */ /* 0x000fe200000001ff */
[----:B-1----:R-:W-:Y:S02]  /*0170*/  MOV R35, UR5 ;  /* 0x0000000500237c02 */ /* 0x002fe40008000f00 */
.L_x_0:
[----:B------:R-:W2:Y:S02]  /*0180*/  LDCU.64 UR8, c[0x0][0x8b0] ;  /* 0x00011600ff0877ac */ /* 0x000ea40008000a00 */
[----:B--2---:R-:W-:-:S04]  /*0190*/  UISETP.NE.U32.AND UP0, UPT, UR8, URZ, UPT ;  /* 0x000000ff0800728c */ /* 0x004fc8000bf05070 */
[----:B------:R-:W-:-:S09]  /*01a0*/  UISETP.NE.AND.EX UP0, UPT, UR9, URZ, UPT, UP0 ;  /* 0x000000ff0900728c */ /* 0x000fd2000bf05300 */
[----:B------:R-:W-:Y:S05]  /*01b0*/  BRA.U UP0, `(.L_x_2) ;  /* 0x0000000100247547 */ /* 0x000fea000b800000 */
[----:B------:R-:W2:Y:S02]  /*01c0*/  LDCU.64 UR8, c[0x0][0x8a8] ;  /* 0x00011500ff0877ac */ /* 0x000ea40008000a00 */
[----:B--2---:R-:W-:-:S04]  /*01d0*/  UISETP.NE.U32.AND UP0, UPT, UR8, URZ, UPT ;  /* 0x000000ff0800728c */ /* 0x004fc8000bf05070 */
[----:B------:R-:W-:-:S09]  /*01e0*/  UISETP.NE.AND.EX UP0, UPT, UR9, URZ, UPT, UP0 ;  /* 0x000000ff0900728c */ /* 0x000fd2000bf05300 */
[----:B------:R-:W-:Y:S05]  /*01f0*/  BRA.U !UP0, `(.L_x_3) ;  /* 0x00000001080c7547 */ /* 0x000fea000b800000 */
[----:B-1----:R-:W1:Y:S02]  /*0200*/  LDC.64 R2, c[0x0][0x8a8] ;  /* 0x00022a00ff027b82 */ /* 0x002e640000000a00 */
[----:B-1----:R2:W5:Y:S01]  /*0210*/  LDG.E R33, desc[UR48][R2.64] ;  /* 0x0000003002217981 */ /* 0x002562000c1e1900 */
[----:B------:R-:W-:Y:S05]  /*0220*/  BRA `(.L_x_2) ;  /* 0x0000000000087947 */ /* 0x000fea0003800000 */
.L_x_3:
[----:B------:R-:W2:Y:S02]  /*0230*/  LDCU UR5, c[0x0][0x8a0] ;  /* 0x00011400ff0577ac */ /* 0x000ea40008000800 */
[----:B--2---:R-:W-:Y:S02]  /*0240*/  MOV R33, UR5 ;  /* 0x0000000500217c02 */ /* 0x004fe40008000f00 */
.L_x_2:
[----:B------:R-:W-:Y:S01]  /*0250*/  IMAD.U32 R0, RZ, RZ, UR4 ;  /* 0x00000004ff007e24 */ /* 0x000fe2000f8e00ff */
[----:B------:R-:W-:Y:S04]  /*0260*/  BSSY.RECONVERGENT B0, `(.L_x_4) ;  /* 0x000000c000007945 */ /* 0x000fe80003800200 */
[C---:B------:R-:W-:Y:S02]  /*0270*/  ISETP.NE.OR P1, PT, R0.reuse, 0x1, !P5 ;  /* 0x000000010000780c */ /* 0x040fe40006f25670 */
[----:B------:R-:W-:-:S11]  /*0280*/  ISETP.NE.OR P0, PT, R0, 0x3, !P5 ;  /* 0x000000030000780c */ /* 0x000fd60006f05670 */
[----:B------:R-:W-:Y:S05]  /*0290*/  @P1 BRA `(.L_x_5) ;  /* 0x0000000000201947 */ /* 0x000fea0003800000 */
[----:B------:R-:W3:Y:S02]  /*02a0*/  LDCU.64 UR8, c[0x0][0x348] ;  /* 0x00006900ff0877ac */ /* 0x000ee40008000a00 */
[----:B---3--:R-:W-:Y:S02]  /*02b0*/  UIADD3 UR10, UP1, UPT, UR8, 0x80, URZ ;  /* 0x00000080080a7890 */ /* 0x008fe4000ff3e0ff */
[----:B------:R-:W-:Y:S02]  /*02c0*/  UIADD3 UR8, UP0, UPT, UR8, 0x180, URZ ;  /* 0x0000018008087890 */ /* 0x000fe4000ff1e0ff */
[----:B------:R-:W-:Y:S02]  /*02d0*/  UIADD3.X UR11, UPT, UPT, URZ, UR9, URZ, UP1, !UPT ;  /* 0x00000009ff0b7290 */ /* 0x000fe40008ffe4ff */
[----:B------:R-:W-:-:S07]  /*02e0*/  UIADD3.X UR9, UPT, UPT, URZ, UR9, URZ, UP0, !UPT ;  /* 0x00000009ff097290 */ /* 0x000fce00087fe4ff */
[----:B------:R3:W-:Y:S02]  /*02f0*/  UTMACCTL.PF [UR10] ;  /* 0x000000000a0079b9 */ /* 0x0007e40008040000 */
[----:B------:R3:W-:Y:S02]  /*0300*/  UTMACCTL.PF [UR8] ;  /* 0x00000000080079b9 */ /* 0x0007e40008040000 */
[----:B---3--:R-:W-:Y:S01]  /*0310*/  NOP ;  /* 0x0000000000007918 */ /* 0x008fe20000000000 */
.L_x_5:
[----:B------:R-:W-:Y:S05]  /*0320*/  BSYNC.RECONVERGENT B0 ;  /* 0x0000000000007941 */ /* 0x000fea0003800200 */
.L_x_4:
[----:B------:R-:W-:Y:S04]  /*0330*/  BSSY.RECONVERGENT B0, `(.L_x_6) ;  /* 0x000000a000007945 */ /* 0x000fe80003800200 */
        /* <DEDUP_REMOVED lines=9> */
.L_x_7:
[----:B------:R-:W-:Y:S05]  /*03d0*/  BSYNC.RECONVERGENT B0 ;  /* 0x0000000000007941 */ /* 0x000fea0003800200 */
.L_x_6:
[----:B------:R-:W3:Y:S01]  /*03e0*/  LDCU.64 UR8, c[0x0][0x888] ;  /* 0x00011100ff0877ac */ /* 0x000ee20008000a00 */
[----:B------:R-:W-:Y:S02]  /*03f0*/  UISETP.EQ.U32.AND UP1, UPT, UR6, URZ, UPT ;  /* 0x000000ff0600728c */ /* 0x000fe4000bf22070 */
[----:B------:R-:W-:Y:S02]  /*0400*/  UPLOP3.LUT UP6, UPT, UPT, UPT, UPT, 0x80, 0x8 ;  /* 0x000000000008789c */ /* 0x000fe40003fcf070 */
[----:B---3--:R-:W-:-:S04]  /*0410*/  UISETP.NE.U32.AND UP0, UPT, UR8, URZ, UPT ;  /* 0x000000ff0800728c */ /* 0x008fc8000bf05070 */
[----:B------:R-:W-:-:S04]  /*0420*/  UISETP.NE.AND.EX UP0, UPT, UR9, URZ, UPT, UP0 ;  /* 0x000000ff0900728c */ /* 0x000fc8000bf05300 */
[----:B------:R-:W-:-:S04]  /*0430*/  UISETP.EQ.OR.EX UP2, UPT, UR7, URZ, !UP0, UP1 ;  /* 0x000000ff0700728c */ /* 0x000fc8000c742710 */
[----:B------:R-:W-:-:S05]  /*0440*/  UP2UR UR53, UPR, URZ, 0x4 ;  /* 0x00000004ff357883 */ /* 0x000fca0008000000 */
[----:B------:R-:W-:Y:S07]  /*0450*/  BRA.U !UP2, `(.L_x_8) ;  /* 0x000000010a207547 */ /* 0x000fee000b800000 */
[----:B------:R-:W-:Y:S01]  /*0460*/  UISETP.NE.U32.AND UP2, UPT, UR6, URZ, UPT ;  /* 0x000000ff0600728c */ /* 0x000fe2000bf45070 */
[----:B-----5:R-:W-:Y:S01]  /*0470*/  FSETP.NEU.AND P0, PT, R35, RZ, PT ;  /* 0x000000ff2300720b */ /* 0x020fe20003f0d000 */
[----:B------:R-:W-:Y:S02]  /*0480*/  USEL UR5, URZ, 0xffffffff, UP0 ;  /* 0xffffffffff057887 */ /* 0x000fe40008000000 */
[----:B------:R-:W-:-:S10]  /*0490*/  UISETP.NE.AND.EX UP2, UPT, UR7, URZ, UPT, UP2 ;  /* 0x000000ff0700728c */ /* 0x000fd4000bf45320 */
[----:B------:R-:W-:Y:S01]  /*04a0*/  VOTEU.ANY UP1, P0 ;  /* 0x0000000000ff7886 */ /* 0x000fe20000020100 */
[----:B------:R-:W-:-:S04]  /*04b0*/  @!UP2 USEL UR5, URZ, 0xffffffff, UP1 ;  /* 0xffffffffff05a887 */ /* 0x000fc80008800000 */
[----:B------:R-:W-:-:S04]  /*04c0*/  ULOP3.LUT UR5, UR5, 0x1, URZ, 0xc0, !UPT ;  /* 0x0000000105057892 */ /* 0x000fc8000f8ec0ff */
[----:B------:R-:W-:-:S11]  /*04d0*/  UISETP.NE.U32.AND UP6, UPT, UR5, 0x1, UPT ;  /* 0x000000010500788c */ /* 0x000fd6000bfc5070 */
.L_x_8:
[----:B-12---:R-:W1:Y:S02]  /*04e0*/  SHFL.IDX PT, R2, R93, RZ, 0x1f ;  /* 0x00001fff5d027589 */ /* 0x006e6400000e0000 */
[----:B-1----:R-:W-:-:S13]  /*04f0*/  ISETP.NE.AND P0, PT, R2, RZ, PT ;  /* 0x000000ff0200720c */ /* 0x002fda0003f05270 */
[----:B------:R-:W-:Y:S05]  /*0500*/  @P0 BRA `(.L_x_9) ;  /* 0x0000000000840947 */ /* 0x000fea0003800000 */
[----:B------:R-:W-:Y:S01]  /*0510*/  ELECT P0, URZ, PT ;  /* 0x0000000000ff782f */ /* 0x000fe20003800000 */
[----:B------:R-:W-:-:S12]  /*0520*/  BSSY.RECONVERGENT B0, `(.L_x_9) ;  /* 0x000001f000007945 */ /* 0x000fd80003800200 */
[----:B------:R-:W-:Y:S05]  /*0530*/  @!P0 BRA `(.L_x_10) ;  /* 0x0000000000748947 */ /* 0x000fea0003800000 */
[----:B------:R-:W1:Y:S01]  /*0540*/  S2UR UR7, SR_CgaCtaId ;  /* 0x00000000000779c3 */ /* 0x000e620000008800 */
[----:B------:R-:W-:Y:S01]  /*0550*/  UMOV UR8, 0x400 ;  /* 0x0000040000087882 */ /* 0x000fe20000000000 */
[----:B------:R-:W-:Y:S01]  /*0560*/  UMOV UR6, 0x1 ;  /* 0x0000000100067882 */ /* 0x000fe20000000000 */
[----:B------:R-:W-:Y:S02]  /*0570*/  UMOV UR5, 0x2 ;  /* 0x0000000200057882 */ /* 0x000fe40000000000 */
[----:B------:R-:W-:-:S04]  /*0580*/  UIADD3 UR10, UPT, UPT, -UR5, 0x100000, URZ ;  /* 0x00100000050a7890 */ /* 0x000fc8000fffe1ff */
[----:B------:R-:W-:Y:S02]  /*0590*/  USHF.L.U32 UR11, UR10, 0xb, URZ ;  /* 0x0000000b0a0b7899 */ /* 0x000fe400080006ff */
[----:B------:R-:W-:Y:S02]  /*05a0*/  USHF.L.U32 UR10, UR10, 0x1, URZ ;  /* 0x000000010a0a7899 */ /* 0x000fe400080006ff */
[----:B-1----:R-:W-:Y:S02]  /*05b0*/  ULEA UR7, UR7, UR8, 0x18 ;  /* 0x0000000807077291 */ /* 0x002fe4000f8ec0ff */
[----:B------:R-:W-:-:S04]  /*05c0*/  UIADD3 UR8, UPT, UPT, -UR6, 0x100000, URZ ;  /* 0x0010000006087890 */ /* 0x000fc8000fffe1ff */
[----:B------:R-:W-:Y:S02]  /*05d0*/  USHF.L.U32 UR9, UR8, 0xb, URZ ;  /* 0x0000000b08097899 */ /* 0x000fe400080006ff */
[----:B------:R-:W-:Y:S01]  /*05e0*/  USHF.L.U32 UR8, UR8, 0x1, URZ ;  /* 0x0000000108087899 */ /* 0x000fe200080006ff */
[----:B------:R-:W1:Y:S11]  /*05f0*/  FENCE.VIEW.ASYNC.S ;  /* 0x00000000000073c6 */ /* 0x000e760000000000 */
[----:B-1----:R1:W2:Y:S01]  /*0600*/  SYNCS.EXCH.64 URZ, [UR7], UR8 ;  /* 0x0000000807ff75b2 */ /* 0x0022a20008000100 */
[----:B------:R1:W3:Y:S01]  /*0610*/  SYNCS.EXCH.64 URZ, [UR7+0x40], UR10 ;  /* 0x0000400a07ff75b2 */ /* 0x0002e20008000100 */
[----:B------:R1:W4:Y:S01]  /*0620*/  SYNCS.EXCH.64 URZ, [UR7+0x8], UR8 ;  /* 0x0000080807ff75b2 */ /* 0x0003220008000100 */
[----:B------:R1:W1:Y:S01]  /*0630*/  SYNCS.EXCH.64 URZ, [UR7+0x48], UR10 ;  /* 0x0000480a07ff75b2 */ /* 0x0002620008000100 */
        /* <DEDUP_REMOVED lines=12> */
[----:B------:R-:W-:Y:S01]  /*0700*/  NOP ;  /* 0x0000000000007918 */ /* 0x000fe20000000000 */
.L_x_10:
[----:B-1----:R-:W-:Y:S05]  /*0710*/  BSYNC.RECONVERGENT B0 ;  /* 0x0000000000007941 */ /* 0x002fea0003800200 */
.L_x_9:
[----:B------:R-:W1:Y:S01]  /*0720*/  SHFL.IDX PT, R2, R93, RZ, 0x1f ;  /* 0x00001fff5d027589 */ /* 0x000e6200000e0000 */
[----:B------:R-:W-:Y:S01]  /*0730*/  NOP ;  /* 0x0000000000007918 */ /* 0x000fe20000000000 */
[----:B-1----:R-:W-:-:S13]  /*0740*/  ISETP.NE.AND P0, PT, R2, 0x1, PT ;  /* 0x000000010200780c */ /* 0x002fda0003f05270 */
[----:B------:R-:W-:Y:S05]  /*0750*/  @P0 BRA `(.L_x_11) ;  /* 0x0000000000580947 */ /* 0x000fea0003800000 */
[----:B------:R-:W1:Y:S01]  /*0760*/  S2UR UR7, SR_CgaCtaId ;  /* 0x00000000000779c3 */ /* 0x000e620000008800 */
[----:B------:R-:W-:Y:S01]  /*0770*/  UMOV UR8, 0x400 ;  /* 0x0000040000087882 */ /* 0x000fe20000000000 */
[----:B------:R-:W-:Y:S01]  /*0780*/  UMOV UR6, 0x20 ;  /* 0x0000002000067882 */ /* 0x000fe20000000000 */
[----:B------:R-:W-:Y:S01]  /*0790*/  UMOV UR5, 0x80 ;  /* 0x0000008000057882 */ /* 0x000fe20000000000 */
[----:B------:R-:W-:Y:S01]  /*07a0*/  ELECT P0, URZ, PT ;  /* 0x0000000000ff782f */ /* 0x000fe20003800000 */
        /* <DEDUP_REMOVED lines=8> */
[----:B-1----:R1:W1:Y:S01]  /*0830*/  SYNCS.EXCH.64 URZ, [UR7+0x80], UR8 ;  /* 0x0000800807ff75b2 */ /* 0x0022620008000100 */
        /* <DEDUP_REMOVED lines=8> */
.L_x_11:
[----:B------:R-:W2:Y:S01]  /*08c0*/  SHFL.IDX PT, R2, R93, RZ, 0x1f ;  /* 0x00001fff5d027589 */ /* 0x000ea200000e0000 */
[----:B------:R-:W-:Y:S01]  /*08d0*/  NOP ;  /* 0x0000000000007918 */ /* 0x000fe20000000000 */
[----:B--2---:R-:W-:-:S13]  /*08e0*/  ISETP.NE.AND P0, PT, R2, 0x3, PT ;  /* 0x000000030200780c */ /* 0x004fda0003f05270 */
[----:B------:R-:W-:Y:S05]  /*08f0*/  @P0 BRA `(.L_x_12) ;  /* 0x0000000000300947 */ /* 0x000fea0003800000 */
[----:B------:R-:W2:Y:S01]  /*0900*/  S2UR UR6, SR_CgaCtaId ;  /* 0x00000000000679c3 */ /* 0x000ea20000008800 */
[----:B-1----:R-:W-:Y:S01]  /*0910*/  UMOV UR7, 0x400 ;  /* 0x0000040000077882 */ /* 0x002fe20000000000 */
[----:B------:R-:W-:Y:S01]  /*0920*/  UMOV UR5, 0x20 ;  /* 0x0000002000057882 */ /* 0x000fe20000000000 */
[----:B------:R-:W-:Y:S01]  /*0930*/  ELECT P0, URZ, PT ;  /* 0x0000000000ff782f */ /* 0x000fe20003800000 */
[----:B------:R-:W-:-:S04]  /*0940*/  UIADD3 UR8, UPT, UPT, -UR5, 0x100000, URZ ;  /* 0x0010000005087890 */ /* 0x000fc8000fffe1ff */
[----:B------:R-:W-:Y:S02]  /*0950*/  USHF.L.U32 UR9, UR8, 0xb, URZ ;  /* 0x0000000b08097899 */ /* 0x000fe400080006ff */
[----:B------:R-:W-:Y:S02]  /*0960*/  USHF.L.U32 UR8, UR8, 0x1, URZ ;  /* 0x0000000108087899 */ /* 0x000fe400080006ff */
[----:B--2---:R-:W-:Y:S01]  /*0970*/  ULEA UR6, UR6, UR7, 0x18 ;  /* 0x0000000706067291 */ /* 0x004fe2000f8ec0ff */
[----:B------:R-:W1:Y:S11]  /*0980*/  FENCE.VIEW.ASYNC.S ;  /* 0x00000000000073c6 */ /* 0x000e760000000000 */
[----:B-1----:R2:W1:Y:S01]  /*0990*/  SYNCS.EXCH.64 URZ, [UR6+0xc0], UR8 ;  /* 0x0000c00806ff75b2 */ /* 0x0024620008000100 */
[----:B------:R2:W1:Y:S02]  /*09a0*/  SYNCS.EXCH.64 URZ, [UR6+0xc8], UR8 ;  /* 0x0000c80806ff75b2 */ /* 0x0004640008000100 */
[----:B--2---:R-:W-:Y:S01]  /*09b0*/  NOP ;  /* 0x0000000000007918 */ /* 0x004fe20000000000 */
.L_x_12:
[----:B------:R-:W2:Y:S01]  /*09c0*/  SHFL.IDX PT, R2, R93, RZ, 0x1f ;  /* 0x00001fff5d027589 */ /* 0x000ea200000e0000 */
[----:B------:R-:W-:Y:S01]  /*09d0*/  NOP ;  /* 0x0000000000007918 */ /* 0x000fe20000000000 */
[----:B--2---:R-:W-:-:S13]  /*09e0*/  ISETP.NE.AND P0, PT, R2, 0x4, PT ;  /* 0x000000040200780c */ /* 0x004fda0003f05270 */
[----:B------:R-:W-:Y:S05]  /*09f0*/  @P0 BRA `(.L_x_13) ;  /* 0x0000000000440947 */ /* 0x000fea0003800000 */
[----:B------:R-:W2:Y:S01]  /*0a00*/  S2UR UR6, SR_CgaCtaId ;  /* 0x00000000000679c3 */ /* 0x000ea20000008800 */
[----:B-1----:R-:W-:Y:S01]  /*0a10*/  UMOV UR8, 0x1e0 ;  /* 0x000001e000087882 */ /* 0x002fe20000000000 */
[----:B------:R-:W-:Y:S01]  /*0a20*/  UMOV UR7, 0x400 ;  /* 0x0000040000077882 */ /* 0x000fe20000000000 */
[----:B------:R-:W-:Y:S01]  /*0a30*/  USEL UR8, UR8, 0x1a0, UP6 ;  /* 0x000001a008087887 */ /* 0x000fe2000b000000 */
[----:B------:R-:W-:Y:S01]  /*0a40*/  UMOV UR5, 0x1 ;  /* 0x0000000100057882 */ /* 0x000fe20000000000 */
[----:B------:R-:W-:Y:S01]  /*0a50*/  ELECT P0, URZ, PT ;  /* 0x0000000000ff782f */ /* 0x000fe20003800000 */
[----:B------:R-:W-:-:S04]  /*0a60*/  UIADD3 UR10, UPT, UPT, -UR5, 0x100000, URZ ;  /* 0x00100000050a7890 */ /* 0x000fc8000fffe1ff */
[----:B------:R-:W-:Y:S02]  /*0a70*/  USHF.L.U32 UR11, UR10, 0xb, URZ ;  /* 0x0000000b0a0b7899 */ /* 0x000fe400080006ff */
[----:B------:R-:W-:Y:S02]  /*0a80*/  USHF.L.U32 UR10, UR10, 0x1, URZ ;  /* 0x000000010a0a7899 */ /* 0x000fe400080006ff */
        /* <DEDUP_REMOVED lines=8> */
.L_x_13:
[----:B------:R-:W2:Y:S01]  /*0b10*/  SHFL.IDX PT, R2, R93, RZ, 0x1f ;  /* 0x00001fff5d027589 */ /* 0x000ea200000e0000 */
[----:B------:R-:W1:Y:S01]  /*0b20*/  S2UR UR45, SR_CgaCtaId ;  /* 0x00000000002d79c3 */ /* 0x000e620000008800 */
[----:B------:R-:W-:Y:S01]  /*0b30*/  NOP ;  /* 0x0000000000007918 */ /* 0x000fe20000000000 */
[----:B--2---:R-:W-:-:S13]  /*0b40*/  ISETP.NE.AND P0, PT, R2, 0x5, PT ;  /* 0x000000050200780c */ /* 0x004fda0003f05270 */
[----:B-1----:R-:W-:Y:S05]  /*0b50*/  @P0 BRA `(.L_x_14) ;  /* 0x0000000000440947 */ /* 0x002fea0003800000 */
[----:B------:R-:W-:Y:S01]  /*0b60*/  UMOV UR7, 0x400 ;  /* 0x0000040000077882 */ /* 0x000fe20000000000 */
[----:B------:R-:W-:Y:S01]  /*0b70*/  UMOV UR6, 0x1 ;  /* 0x0000000100067882 */ /* 0x000fe20000000000 */
[----:B------:R-:W-:Y:S01]  /*0b80*/  UMOV UR5, 0x80 ;  /* 0x0000008000057882 */ /* 0x000fe20000000000 */
[----:B------:R-:W-:Y:S02]  /*0b90*/  ULEA UR7, UR45, UR7, 0x18 ;  /* 0x000000072d077291 */ /* 0x000fe4000f8ec0ff */
[----:B------:R-:W-:-:S04]  /*0ba0*/  UIADD3 UR8, UPT, UPT, -UR6, 0x100000, URZ ;  /* 0x0010000006087890 */ /* 0x000fc8000fffe1ff */
[----:B------:R-:W-:Y:S02]  /*0bb0*/  USHF.L.U32 UR9, UR8, 0xb, URZ ;  /* 0x0000000b08097899 */ /* 0x000fe400080006ff */
[----:B------:R-:W-:Y:S02]  /*0bc0*/  USHF.L.U32 UR8, UR8, 0x1, URZ ;  /* 0x0000000108087899 */ /* 0x000fe400080006ff */
[----:B------:R-:W-:-:S04]  /*0bd0*/  UIADD3 UR10, UPT, UPT, -UR5, 0x100000, URZ ;  /* 0x00100000050a7890 */ /* 0x000fc8000fffe1ff */
[----:B------:R-:W-:Y:S02]  /*0be0*/  USHF.L.U32 UR11, UR10, 0xb, URZ ;  /* 0x0000000b0a0b7899 */ /* 0x000fe400080006ff */
[----:B------:R-:W-:Y:S01]  /*0bf0*/  USHF.L.U32 UR10, UR10, 0x1, URZ ;  /* 0x000000010a0a7899 */ /* 0x000fe200080006ff */
[----:B------:R-:W-:Y:S01]  /*0c00*/  ELECT P0, URZ, PT ;  /* 0x0000000000ff782f */ /* 0x000fe20003800000 */
[----:B------:R-:W1:Y:S02]  /*0c10*/  FENCE.VIEW.ASYNC.S ;  /* 0x00000000000073c6 */ /* 0x000e640000000000 */
[----:B-1----:R1:W2:Y:S08]  /*0c20*/  SYNCS.EXCH.64 URZ, [UR7+0xe0], UR8 ;  /* 0x0000e00807ff75b2 */ /* 0x0022b00008000100 */
[----:B------:R1:W1:Y:S01]  /*0c30*/  SYNCS.EXCH.64 URZ, [UR7+0xf0], UR10 ;  /* 0x0000f00a07ff75b2 */ /* 0x0002620008000100 */
[----:B------:R1:W1:Y:S01]  /*0c40*/  SYNCS.EXCH.64 URZ, [UR7+0xe8], UR8 ;  /* 0x0000e80807ff75b2 */ /* 0x0002620008000100 */
[----:B------:R1:W1:Y:S01]  /*0c50*/  SYNCS.EXCH.64 URZ, [UR7+0xf8], UR10 ;  /* 0x0000f80a07ff75b2 */ /* 0x0002620008000100 */
[----:B------:R-:W-:Y:S01]  /*0c60*/  NOP ;  /* 0x0000000000007918 */ /* 0x000fe20000000000 */
.L_x_14:
[----:B------:R-:W3:Y:S01]  /*0c70*/  LDCU UR5, c[0x0][0x36c] ;  /* 0x00006d80ff0577ac */ /* 0x000ee20008000800 */
[----:B------:R-:W-:Y:S01]  /*0c80*/  ISETP.NE.OR P5, PT, R0, 0x2, !P5 ;  /* 0x000000020000780c */ /* 0x000fe20006fa5670 */
[----:B------:R-:W-:Y:S01]  /*0c90*/  NOP ;  /* 0x0000000000007918 */ /* 0x000fe20000000000 */
[----:B------:R-:W-:Y:S01]  /*0ca0*/  LOP3.LUT R8, R92, 0x1f, RZ, 0xc0, !PT ;  /* 0x0000001f5c087812 */ /* 0x000fe200078ec0ff */
[----:B------:R-:W-:Y:S02]  /*0cb0*/  UISETP.NE.AND UP5, UPT, UR4, 0x2, UPT ;  /* 0x000000020400788c */ /* 0x000fe4000bfa5270 */
[----:B------:R-:W-:Y:S02]  /*0cc0*/  UISETP.NE.AND UP4, UPT, UR4, URZ, UPT ;  /* 0x000000ff0400728c */ /* 0x000fe4000bf85270 */
[----:B---3--:R-:W-:-:S09]  /*0cd0*/  UISETP.EQ.U32.AND UP1, UPT, UR5, 0x1, UPT ;  /* 0x000000010500788c */ /* 0x008fd2000bf22070 */
[----:B------:R-:W-:Y:S05]  /*0ce0*/  BRA.U !UP1, `(.L_x_15) ;  /* 0x0000000109087547 */ /* 0x000fea000b800000 */
[----:B-12-4-:R-:W-:Y:S01]  /*0cf0*/  UCGABAR_ARV ;  /* 0x00000000000079c7 */ /* 0x016fe20008000000 */
[----:B------:R-:W-:Y:S05]  /*0d00*/  BRA `(.L_x_16) ;  /* 0x0000000000047947 */ /* 0x000fea0003800000 */
.L_x_15:
[----:B-12-4-:R-:W-:Y:S01]  /*0d10*/  NOP ;  /* 0x0000000000007918 */ /* 0x016fe20000000000 */
.L_x_16:
[----:B------:R-:W1:Y:S01]  /*0d20*/  S2R R16, SR_CTAID.Y ;  /* 0x0000000000107919 */ /* 0x000e620000002600 */
[----:B------:R-:W2:Y:S01]  /*0d30*/  S2UR UR6, SR_CTAID.X ;  /* 0x00000000000679c3 */ /* 0x000ea20000002500 */
[----:B------:R-:W-:-:S05]  /*0d40*/  CS2R.32 R84, SR_CgaSize ;  /* 0x0000000000547805 */ /* 0x000fca0000008a00 */
[----:B------:R-:W-:-:S05]  /*0d50*/  IMAD R84, R84, -0xa0, RZ ;  /* 0xffffff6054547824 */ /* 0x000fca00078e02ff */
[----:B------:R-:W-:-:S14]  /*0d60*/  R2UR UR7, R84 ;  /* 0x00000000540772ca */ /* 0x000fdc00000e0000 */
[----:B------:R-:W3:Y:S01]  /*0d70*/  LDCU UR7, c[0x0][UR7+0x2b0] ;  /* 0x00005600070777ac */ /* 0x000ee20008000800 */
[----:B------:R-:W-:-:S05]  /*0d80*/  CS2R.32 R84, SR_CgaSize ;  /* 0x0000000000547805 */ /* 0x000fca0000008a00 */
[----:B------:R-:W-:-:S05]  /*0d90*/  IMAD R84, R84, -0xa0, RZ ;  /* 0xffffff6054547824 */ /* 0x000fca00078e02ff */
[----:B------:R-:W-:-:S14]  /*0da0*/  R2UR UR5, R84 ;  /* 0x00000000540572ca */ /* 0x000fdc00000e0000 */
[----:B------:R-:W4:Y:S01]  /*0db0*/  LDCU UR5, c[0x0][UR5+0x2b4] ;  /* 0x00005680050577ac */ /* 0x000f220008000800 */
[----:B------:R-:W4:Y:S01]  /*0dc0*/  LDC R11, c[0x0][0xb24] ;  /* 0x0002c900ff0b7b82 */ /* 0x000f220000000800 */
[----:B------:R-:W-:Y:S02]  /*0dd0*/  USHF.L.U32 UR23, UR45, 0x9, URZ ;  /* 0x000000092d177899 */ /* 0x000fe400080006ff */
[----:B------:R-:W-:Y:S02]  /*0de0*/  USHF.L.U32 UR22, UR45, 0x4, URZ ;  /* 0x000000042d167899 */ /* 0x000fe400080006ff */
[----:B------:R-:W-:Y:S02]  /*0df0*/  ULOP3.LUT UR23, UR23, 0x200, URZ, 0xc0, !UPT ;  /* 0x0000020017177892 */ /* 0x000fe4000f8ec0ff */
[----:B------:R-:W-:Y:S01]  /*0e00*/  ULOP3.LUT UR22, UR22, 0x10, URZ, 0xc0, !UPT ;  /* 0x0000001016167892 */ /* 0x000fe2000f8ec0ff */
[----:B------:R-:W-:-:S05]  /*0e10*/  CS2R.32 R5, SR_CgaSize ;  /* 0x0000000000057805 */ /* 0x000fca0000008a00 */
[----:B------:R-:W-:-:S06]  /*0e20*/  IMAD R5, R5, -0xa0, RZ ;  /* 0xffffff6005057824 */ /* 0x000fcc00078e02ff */
[----:B------:R-:W4:Y:S01]  /*0e30*/  LDC R5, c[0x0][R5+0x2a0] ;  /* 0x0000a80005057b82 */ /* 0x000f220000000800 */
[----:B------:R-:W-:Y:S01]  /*0e40*/  UISETP.NE.AND UP2, UPT, UR4, 0x2, UPT ;  /* 0x000000020400788c */ /* 0x000fe2000bf45270 */
[----:B--2---:R-:W-:Y:S02]  /*0e50*/  I2FP.F32.U32 R84, UR6 ;  /* 0x0000000600547c45 */ /* 0x004fe40008201000 */
[----:B------:R-:W-:-:S05]  /*0e60*/  CS2R.32 R78, SR_CgaSize ;  /* 0x00000000004e7805 */ /* 0x000fca0000008a00 */
[----:B------:R-:W-:-:S06]  /*0e70*/  IMAD R78, R78, -0xa0, RZ ;  /* 0xffffff604e4e7824 */ /* 0x000fcc00078e02ff */
[----:B------:R-:W2:Y:S01]  /*0e80*/  LDC R78, c[0x0][R78+0x2a4] ;  /* 0x0000a9004e4e7b82 */ /* 0x000ea20000000800 */
[----:B------:R-:W-:Y:S01]  /*0e90*/  MOV R19, UR6 ;  /* 0x0000000600137c02 */ /* 0x000fe20008000f00 */
[----:B---3--:R-:W-:Y:S01]  /*0ea0*/  FMUL R84, R84, UR7 ;  /* 0x0000000754547c20 */ /* 0x008fe20008400000 */
[----:B-1----:R-:W-:-:S05]  /*0eb0*/  I2FP.F32.U32 R0, R16 ;  /* 0x0000001000007245 */ /* 0x002fca0000201000 */
[----:B------:R-:W1:Y:S01]  /*0ec0*/  S2UR UR57, SR_CTAID.Z ;  /* 0x00000000003979c3 */ /* 0x000e620000002700 */
[----:B----4-:R-:W-:Y:S01]  /*0ed0*/  ISETP.GE.AND P0, PT, R11, 0x1, PT ;  /* 0x000000010b00780c */ /* 0x010fe20003f06270 */
[----:B------:R-:W3:Y:S01]  /*0ee0*/  F2I.U32.TRUNC.NTZ R84, R84 ;  /* 0x0000005400547305 */ /* 0x000ee2000020f000 */
[----:B------:R-:W-:Y:S01]  /*0ef0*/  FMUL R0, R0, UR5 ;  /* 0x0000000500007c20 */ /* 0x000fe20008400000 */
[----:B------:R-:W4:Y:S04]  /*0f00*/  LDCU UR5, c[0x0][0xb30] ;  /* 0x00016600ff0577ac */ /* 0x000f280008000800 */
[----:B------:R-:W1:Y:S02]  /*0f10*/  LDC R26, c[0x0][0xb24] ;  /* 0x0002c900ff1a7b82 */ /* 0x000e640000000800 */
[----:B------:R-:W4:Y:S01]  /*0f20*/  F2I.U32.TRUNC.NTZ R3, R0 ;  /* 0x0000000000037305 */ /* 0x000f22000020f000 */
[----:B---3--:R-:W-:-:S05]  /*0f30*/  IADD3 R84, PT, PT, -R84, RZ, RZ ;  /* 0x000000ff54547210 */ /* 0x008fca0007ffe1ff */
[----:B------:R-:W-:Y:S01]  /*0f40*/  IMAD R84, R5, R84, UR6 ;  /* 0x0000000605547e24 */ /* 0x000fe2000f8e0254 */
[----:B----4-:R-:W-:Y:S02]  /*0f50*/  IADD3 R3, PT, PT, -R3, RZ, RZ ;  /* 0x000000ff03037210 */ /* 0x010fe40007ffe1ff */
[----:B------:R-:W-:-:S03]  /*0f60*/  PRMT R0, RZ, 0x7610, R0 ;  /* 0x00007610ff007816 */ /* 0x000fc60000000000 */
[----:B--2---:R-:W-:Y:S01]  /*0f70*/  IMAD R78, R78, R3, R16 ;  /* 0x000000034e4e7224 */ /* 0x004fe200078e0210 */
[----:B------:R-:W-:Y:S06]  /*0f80*/  BRA.U UP4, `(.L_x_17) ;  /* 0x0000000104207547 */ /* 0x000fec000b800000 */
[C---:B------:R-:W-:Y:S02]  /*0f90*/  ISETP.NE.AND P3, PT, R78.reuse, RZ, PT ;  /* 0x000000ff4e00720c */ /* 0x040fe40003f65270 */
[----:B------:R-:W-:Y:S02]  /*0fa0*/  ISETP.NE.AND P1, PT, R78, RZ, PT ;  /* 0x000000ff4e00720c */ /* 0x000fe40003f25270 */
[C---:B------:R-:W-:Y:S02]  /*0fb0*/  ISETP.NE.AND P2, PT, R84.reuse, 0x1, PT ;  /* 0x000000015400780c */ /* 0x040fe40003f45270 */
[----:B------:R-:W-:Y:S02]  /*0fc0*/  SEL R0, RZ, 0x2, P3 ;  /* 0x00000002ff007807 */ /* 0x000fe40001800000 */
[----:B------:R-:W-:Y:S02]  /*0fd0*/  ISETP.EQ.OR P1, PT, R84, RZ, !P1 ;  /* 0x000000ff5400720c */ /* 0x000fe40004f22670 */
[----:B------:R-:W-:-:S02]  /*0fe0*/  SEL R0, R0, 0x2, P2 ;  /* 0x0000000200007807 */ /* 0x000fc40001000000 */
[----:B------:R-:W-:-:S05]  /*0ff0*/  SEL R3, RZ, 0x1, !P1 ;  /* 0x00000001ff037807 */ /* 0x000fca0004800000 */
[----:B------:R-:W-:Y:S02]  /*1000*/  IMAD.IADD R0, R3, 0x1, R0 ;  /* 0x0000000103007824 */ /* 0x000fe400078e0200 */
.L_x_17:
[----:B------:R-:W-:Y:S05]  /*1010*/  @!P0 BRA `(.L_x_18) ;  /* 0x0000000000b88947 */ /* 0x000fea0003800000 */
[----:B------:R-:W2:Y:S01]  /*1020*/  LDC.64 R4, c[0x0][0xb18] ;  /* 0x0002c600ff047b82 */ /* 0x000ea20000000a00 */
[----:B------:R-:W-:-:S07]  /*1030*/  ISETP.NE.AND P0, PT, R11, 0x1, PT ;  /* 0x000000010b00780c */ /* 0x000fce0003f05270 */
[----:B------:R-:W3:Y:S08]  /*1040*/  LDC R10, c[0x0][0xb0c] ;  /* 0x0002c300ff0a7b82 */ /* 0x000ef00000000800 */
[----:B------:R-:W4:Y:S08]  /*1050*/  LDC R13, c[0x0][0x370] ;  /* 0x0000dc00ff0d7b82 */ /* 0x000f300000000800 */
[----:B------:R-:W1:Y:S01]  /*1060*/  LDC R12, c[0x0][0x374] ;  /* 0x0000dd00ff0c7b82 */ /* 0x000e620000000800 */
[----:B--2---:R-:W-:-:S07]  /*1070*/  ISETP.NE.AND P1, PT, R4, 0x1, PT ;  /* 0x000000010400780c */ /* 0x004fce0003f25270 */
[----:B------:R-:W4:Y:S01]  /*1080*/  LDC.64 R6, c[0x0][0xb10] ;  /* 0x0002c400ff067b82 */ /* 0x000f220000000a00 */
[----:B---3--:R-:W-:-:S07]  /*1090*/  ISETP.NE.AND P2, PT, R10, 0x1, PT ;  /* 0x000000010a00780c */ /* 0x008fce0003f45270 */
[----:B------:R-:W2:Y:S08]  /*10a0*/  LDC R9, c[0x0][0xb20] ;  /* 0x0002c800ff097b82 */ /* 0x000eb00000000800 */
[----:B------:R-:W3:Y:S01]  /*10b0*/  LDC.64 R2, c[0x0][0xb28] ;  /* 0x0002ca00ff027b82 */ /* 0x000ee20000000a00 */
[----:B-1----:R-:W-:-:S04]  /*10c0*/  IMAD.HI.U32 R14, R12, R5, RZ ;  /* 0x000000050c0e7227 */ /* 0x002fc800078e00ff */
[----:B----4-:R-:W-:-:S04]  /*10d0*/  IMAD.HI.U32 R18, R13, R6, RZ ;  /* 0x000000060d127227 */ /* 0x010fc800078e00ff */
[----:B------:R-:W-:Y:S01]  /*10e0*/  IMAD.HI.U32 R20, R19, R6, RZ ;  /* 0x0000000613147227 */ /* 0x000fe200078e00ff */
[----:B------:R-:W-:Y:S02]  /*10f0*/  @P2 SHF.R.U32.HI R13, RZ, R7, R18 ;  /* 0x00000007ff0d2219 */ /* 0x000fe40000011612 */
[----:B--2---:R-:W-:Y:S01]  /*1100*/  @P1 SHF.R.U32.HI R12, RZ, R9, R14 ;  /* 0x00000009ff0c1219 */ /* 0x004fe2000001160e */
[----:B------:R-:W-:Y:S01]  /*1110*/  IMAD.HI.U32 R18, R16, R5, RZ ;  /* 0x0000000510127227 */ /* 0x000fe200078e00ff */
[----:B------:R-:W-:-:S04]  /*1120*/  SHF.R.U32.HI R20, RZ, R7, R20 ;  /* 0x00000007ff147219 */ /* 0x000fc80000011614 */
[----:B------:R-:W-:Y:S01]  /*1130*/  SHF.R.U32.HI R9, RZ, R9, R18 ;  /* 0x00000009ff097219 */ /* 0x000fe20000011612 */
[----:B---3--:R-:W-:Y:S01]  /*1140*/  IMAD.HI.U32 R14, R12, R2, RZ ;  /* 0x000000020c0e7227 */ /* 0x008fe200078e00ff */
[----:B------:R-:W-:Y:S02]  /*1150*/  SEL R5, R19, R20, !P2 ;  /* 0x0000001413057207 */ /* 0x000fe40005000000 */
[----:B------:R-:W-:Y:S01]  /*1160*/  SEL R9, R16, R9, !P1 ;  /* 0x0000000910097207 */ /* 0x000fe20004800000 */
[----:B------:R-:W-:Y:S01]  /*1170*/  IMAD.HI.U32 R6, R13, R2, RZ ;  /* 0x000000020d067227 */ /* 0x000fe200078e00ff */
[-C--:B------:R-:W-:Y:S02]  /*1180*/  @P0 SHF.R.U32.HI R12, RZ, R3.reuse, R14 ;  /* 0x00000003ff0c0219 */ /* 0x080fe4000001160e */
[----:B------:R-:W-:Y:S02]  /*1190*/  IADD3 R7, PT, PT, -R9, RZ, RZ ;  /* 0x000000ff09077210 */ /* 0x000fe40007ffe1ff */
[----:B------:R-:W-:Y:S01]  /*11a0*/  @P0 SHF.R.U32.HI R13, RZ, R3, R6 ;  /* 0x00000003ff0d0219 */ /* 0x000fe20000011606 */
[----:B------:R-:W-:-:S02]  /*11b0*/  IMAD R12, R12, R11, RZ ;  /* 0x0000000b0c0c7224 */ /* 0x000fc400078e02ff */
[----:B------:R-:W-:Y:S02]  /*11c0*/  IMAD R7, R4, R7, R16 ;  /* 0x0000000704077224 */ /* 0x000fe400078e0210 */
[----:B------:R-:W-:Y:S01]  /*11d0*/  IMAD R6, R13, R11, RZ ;  /* 0x0000000b0d067224 */ /* 0x000fe200078e02ff */
[----:B------:R-:W-:-:S04]  /*11e0*/  ISETP.GE.AND P1, PT, R9, R12, PT ;  /* 0x0000000c0900720c */ /* 0x000fc80003f26270 */
[----:B------:R-:W-:Y:S01]  /*11f0*/  ISETP.GE.OR P1, PT, R5, R6, P1 ;  /* 0x000000060500720c */ /* 0x000fe20000f26670 */
[----:B------:R-:W-:-:S05]  /*1200*/  IMAD.HI.U32 R6, R9, R2, RZ ;  /* 0x0000000209067227 */ /* 0x000fca00078e00ff */
[----:B------:R-:W-:-:S04]  /*1210*/  SHF.R.U32.HI R6, RZ, R3, R6 ;  /* 0x00000003ff067219 */ /* 0x000fc80000011606 */
[----:B------:R-:W-:-:S03]  /*1220*/  SEL R6, R9, R6, !P0 ;  /* 0x0000000609067207 */ /* 0x000fc60004000000 */
[----:B------:R-:W-:Y:S01]  /*1230*/  @!P1 IMAD.HI.U32 R12, R5, R2, RZ ;  /* 0x00000002050c9227 */ /* 0x000fe200078e00ff */
[----:B------:R-:W-:-:S04]  /*1240*/  IADD3 R2, PT, PT, -R6, RZ, RZ ;  /* 0x000000ff06027210 */ /* 0x000fc80007ffe1ff */
[----:B------:R-:W-:Y:S01]  /*1250*/  @!P1 SHF.R.U32.HI R12, RZ, R3, R12 ;  /* 0x00000003ff0c9219 */ /* 0x000fe2000001160c */
[----:B------:R-:W-:-:S03]  /*1260*/  IMAD R2, R11, R2, R9 ;  /* 0x000000020b027224 */ /* 0x000fc600078e0209 */
[----:B------:R-:W-:-:S05]  /*1270*/  @!P1 SEL R3, R5, R12, !P0 ;  /* 0x0000000c05039207 */ /* 0x000fca0004000000 */
[--C-:B------:R-:W-:Y:S02]  /*1280*/  @!P1 IMAD.IADD R6, R6, 0x1, -R3.reuse ;  /* 0x0000000106069824 */ /* 0x100fe400078e0a03 */
[----:B------:R-:W-:Y:S01]  /*1290*/  @!P1 IMAD R3, R2, R13, R3 ;  /* 0x0000000d02039224 */ /* 0x000fe200078e0203 */
[----:B------:R-:W-:Y:S01]  /*12a0*/  IADD3 R2, PT, PT, -R5, RZ, RZ ;  /* 0x000000ff05027210 */ /* 0x000fe20007ffe1ff */
[----:B------:R-:W-:Y:S02]  /*12b0*/  @!P1 IMAD R9, R6, R11, R5 ;  /* 0x0000000b06099224 */ /* 0x000fe400078e0205 */
[----:B------:R-:W-:Y:S02]  /*12c0*/  @!P1 IMAD.MOV.U32 R5, RZ, RZ, R3 ;  /* 0x000000ffff059224 */ /* 0x000fe400078e0003 */
[----:B------:R-:W-:Y:S02]  /*12d0*/  IMAD R2, R10, R2, R19 ;  /* 0x000000020a027224 */ /* 0x000fe400078e0213 */
[----:B------:R-:W-:-:S02]  /*12e0*/  IMAD R16, R9, R4, R7 ;  /* 0x0000000409107224 */ /* 0x000fc400078e0207 */
[----:B------:R-:W-:Y:S02]  /*12f0*/  IMAD R19, R5, R10, R2 ;  /* 0x0000000a05137224 */ /* 0x000fe400078e0202 */
.L_x_18:
[----:B------:R-:W-:-:S09]  /*1300*/  UISETP.NE.AND UP3, UPT, UR5, 0x1, UPT ;  /* 0x000000010500788c */ /* 0x000fd2000bf65270 */
[----:B------:R-:W-:Y:S05]  /*1310*/  BRA.U UP3, `(.L_x_19) ;  /* 0x0000000103407547 */ /* 0x000fea000b800000 */
[----:B------:R-:W2:Y:S08]  /*1320*/  LDC.64 R4, c[0x0][0xb10] ;  /* 0x0002c400ff047b82 */ /* 0x000eb00000000a00 */
[----:B------:R-:W3:Y:S08]  /*1330*/  LDC.64 R2, c[0x0][0xb18] ;  /* 0x0002c600ff027b82 */ /* 0x000ef00000000a00 */
[----:B------:R-:W4:Y:S08]  /*1340*/  LDC R6, c[0x0][0xb20] ;  /* 0x0002c800ff067b82 */ /* 0x000f300000000800 */
[----:B------:R-:W1:Y:S01]  /*1350*/  LDC R10, c[0x0][0xb0c] ;  /* 0x0002c300ff0a7b82 */ /* 0x000e620000000800 */
[----:B--2---:R-:W-:-:S05]  /*1360*/  IMAD.HI.U32 R4, R19, R4, RZ ;  /* 0x0000000413047227 */ /* 0x004fca00078e00ff */
[----:B------:R-:W-:Y:S01]  /*1370*/  SHF.R.U32.HI R4, RZ, R5, R4 ;  /* 0x00000005ff047219 */ /* 0x000fe20000011604 */
[----:B---3--:R-:W-:Y:S01]  /*1380*/  IMAD.HI.U32 R3, R16, R3, RZ ;  /* 0x0000000310037227 */ /* 0x008fe200078e00ff */
[----:B------:R-:W-:-:S04]  /*1390*/  ISETP.NE.AND P0, PT, R2, 0x1, PT ;  /* 0x000000010200780c */ /* 0x000fc80003f05270 */
[----:B----4-:R-:W-:-:S04]  /*13a0*/  SHF.R.U32.HI R3, RZ, R6, R3 ;  /* 0x00000006ff037219 */ /* 0x010fc80000011603 */
[----:B------:R-:W-:Y:S02]  /*13b0*/  SEL R3, R16, R3, !P0 ;  /* 0x0000000310037207 */ /* 0x000fe40004000000 */
[----:B-1----:R-:W-:-:S04]  /*13c0*/  ISETP.NE.AND P1, PT, R10, 0x1, PT ;  /* 0x000000010a00780c */ /* 0x002fc80003f25270 */
[----:B------:R-:W-:-:S05]  /*13d0*/  SEL R4, R19, R4, !P1 ;  /* 0x0000000413047207 */ /* 0x000fca0004800000 */
[----:B------:R-:W-:Y:S02]  /*13e0*/  IMAD.IADD R5, R3, 0x1, -R4 ;  /* 0x0000000103057824 */ /* 0x000fe400078e0a04 */
[----:B------:R-:W-:Y:S02]  /*13f0*/  IMAD.IADD R3, R4, 0x1, -R3 ;  /* 0x0000000104037824 */ /* 0x000fe400078e0a03 */
[----:B------:R-:W-:Y:S02]  /*1400*/  IMAD R19, R5, R10, R19 ;  /* 0x0000000a05137224 */ /* 0x000fe400078e0213 */
[----:B------:R-:W-:Y:S02]  /*1410*/  IMAD R16, R3, R2, R16 ;  /* 0x0000000203107224 */ /* 0x000fe400078e0210 */
.L_x_19:
[----:B------:R-:W-:Y:S05]  /*1420*/  BRA.U !UP1, `(.L_x_20) ;  /* 0x00000001090c7547 */ /* 0x000fea000b800000 */
[----:B------:R-:W-:Y:S01]  /*1430*/  UCGABAR_WAIT ;  /* 0x0000000000007dc7 */ /* 0x000fe20008000000 */
[----:B------:R-:W-:Y:S01]  /*1440*/  CCTL.IVALL ;  /* 0x00000000ff00798f */ /* 0x000fe20002000000 */
[----:B------:R-:W-:Y:S05]  /*1450*/  BRA `(.L_x_21) ;  /* 0x0000000000047947 */ /* 0x000fea0003800000 */
.L_x_20:
[----:B------:R-:W-:Y:S06]  /*1460*/  BAR.SYNC.DEFER_BLOCKING 0x0 ;  /* 0x0000000000007b1d */ /* 0x000fec0000010000 */
.L_x_21:
[----:B------:R-:W-:Y:S05]  /*1470*/  BRA.U UP2, `(.L_x_22) ;  /* 0x0000001902f87547 */ /* 0x000fea000b800000 */
[----:B------:R-:W2:Y:S01]  /*1480*/  LDCU UR7, c[0x0][0x388] ;  /* 0x00007100ff0777ac */ /* 0x000ea20008000800 */
[----:B------:R-:W3:Y:S01]  /*1490*/  LDC R11, c[0x0][0x370] ;  /* 0x0000dc00ff0b7b82 */ /* 0x000ee20000000800 */
[----:B------:R-:W-:Y:S01]  /*14a0*/  PLOP3.LUT P0, PT, PT, PT, UP6, 0x80, 0x8 ;  /* 0x000000000008781c */ /* 0x000fe20003f0f068 */
[----:B------:R-:W-:Y:S01]  /*14b0*/  IMAD.MOV.U32 R12, RZ, RZ, 0x1 ;  /* 0x00000001ff0c7424 */ /* 0x000fe200078e00ff */
[----:B------:R-:W4:Y:S01]  /*14c0*/  LDCU UR5, c[0x0][0x38c] ;  /* 0x00007180ff0577ac */ /* 0x000f220008000800 */
[----:B------:R-:W-:Y:S01]  /*14d0*/  ISETP.EQ.OR P4, PT, R8, RZ, P5 ;  /* 0x000000ff0800720c */ /* 0x000fe20002f82670 */
[----:B------:R-:W-:Y:S01]  /*14e0*/  IMAD.MOV.U32 R10, RZ, RZ, RZ ;  /* 0x000000ffff0a7224 */ /* 0x000fe200078e00ff */
[----:B------:R-:W-:Y:S01]  /*14f0*/  PLOP3.LUT P0, PT, P0, PT, PT, 0x8, 0x80 ;  /* 0x000000000080781c */ /* 0x000fe2000070e170 */
[----:B------:R-:W4:Y:S01]  /*1500*/  LDCU UR55, c[0x0][0x390] ;  /* 0x00007200ff3777ac */ /* 0x000f220008000800 */
[----:B------:R-:W3:Y:S01]  /*1510*/  LDC R0, c[0x0][0x374] ;  /* 0x0000dd00ff007b82 */ /* 0x000ee20000000800 */
[----:B------:R-:W-:-:S02]  /*1520*/  UISETP.NE.AND UP1, UPT, UR4, URZ, UPT ;  /* 0x000000ff0400728c */ /* 0x000fc4000bf25270 */
[----:B------:R-:W-:Y:S01]  /*1530*/  USEL UR38, URZ, 0x1, UP5 ;  /* 0x00000001ff267887 */ /* 0x000fe2000a800000 */
[----:B-1----:R-:W1:Y:S01]  /*1540*/  LDCU.64 UR56, c[0x0][0x348] ;  /* 0x00006900ff3877ac */ /* 0x002e620008000a00 */
[----:B--2---:R-:W-:Y:S02]  /*1550*/  UIADD3 UR7, UPT, UPT, UR7, 0x1f, URZ ;  /* 0x0000001f07077890 */ /* 0x004fe4000fffe0ff */
[----:B------:R-:W-:Y:S02]  /*1560*/  USEL UR38, UR38, 0x2, UP1 ;  /* 0x0000000226267887 */ /* 0x000fe40008800000 */
[----:B------:R-:W-:Y:S01]  /*1570*/  USHF.R.S32.HI UR6, URZ, 0x1f, UR7 ;  /* 0x0000001fff067899 */ /* 0x000fe20008011407 */
[----:B------:R-:W-:Y:S01]  /*1580*/  UMOV UR47, URZ ;  /* 0x000000ff002f7c82 */ /* 0x000fe20008000000 */
[----:B------:R-:W-:Y:S02]  /*1590*/  UMOV UR45, URZ ;  /* 0x000000ff002d7c82 */ /* 0x000fe40008000000 */
[----:B------:R-:W-:Y:S01]  /*15a0*/  ULEA.HI UR6, UR6, UR7, URZ, 0x5 ;  /* 0x0000000706067291 */ /* 0x000fe2000f8f28ff */
[----:B------:R-:W-:-:S03]  /*15b0*/  UMOV UR46, URZ ;  /* 0x000000ff002e7c82 */ /* 0x000fc60008000000 */
[----:B------:R-:W-:-:S04]  /*15c0*/  USHF.R.S32.HI UR6, URZ, 0x5, UR6 ;  /* 0x00000005ff067899 */ /* 0x000fc80008011406 */
[----:B----4-:R-:W-:-:S04]  /*15d0*/  UIMAD UR5, UR6, UR5, URZ ;  /* 0x00000005060572a4 */ /* 0x010fc8000f8e02ff */
[----:B------:R-:W-:-:S04]  /*15e0*/  UIMAD UR55, UR5, UR55, URZ ;  /* 0x00000037053772a4 */ /* 0x000fc8000f8e02ff */
[----:B------:R-:W-:Y:S02]  /*15f0*/  UISETP.NE.AND UP2, UPT, UR55, URZ, UPT ;  /* 0x000000ff3700728c */ /* 0x000fe4000bf45270 */
[----:B------:R-:W-:-:S04]  /*1600*/  UISETP.LT.U32.AND UP0, UPT, UR55, 0x8, UPT ;  /* 0x000000083700788c */ /* 0x000fc8000bf01070 */
[----:B------:R-:W-:-:S04]  /*1610*/  USEL UR54, UR55, 0x8, UP0 ;  /* 0x0000000837367887 */ /* 0x000fc80008000000 */
[----:B------:R-:W-:Y:S02]  /*1620*/  UIADD3 UR31, UPT, UPT, UR54, -0x1, URZ ;  /* 0xffffffff361f7890 */ /* 0x000fe4000fffe0ff */
[----:B------:R-:W-:Y:S02]  /*1630*/  @!UP2 UIADD3 UR31, UPT, UPT, UR54, URZ, URZ ;  /* 0x000000ff361fa290 */ /* 0x000fe4000fffe0ff */
[----:B------:R-:W-:Y:S02]  /*1640*/  UIADD3 UR54, UPT, UPT, UR55, -UR54, URZ ;  /* 0x8000003637367290 */ /* 0x000fe4000fffe0ff */
[----:B-1-3--:R-:W-:-:S12]  /*1650*/  UIADD3 UR31, UPT, UPT, UR31, 0x1, URZ ;  /* 0x000000011f1f7890 */ /* 0x00afd8000fffe0ff */
.L_x_40:
[----:B------:R-:W1:Y:S01]  /*1660*/  S2UR UR30, SR_CgaCtaId ;  /* 0x00000000001e79c3 */ /* 0x000e620000008800 */
[----:B------:R-:W-:Y:S01]  /*1670*/  UMOV UR4, 0x400 ;  /* 0x0000040000047882 */ /* 0x000fe20000000000 */
[----:B------:R-:W-:Y:S01]  /*1680*/  SHF.L.U32 R2, R12, 0x1f, RZ ;  /* 0x0000001f0c027819 */ /* 0x000fe200000006ff */
[----:B------:R-:W-:Y:S01]  /*1690*/  UISETP.NE.AND UP0, UPT, UR55, URZ, UPT ;  /* 0x000000ff3700728c */ /* 0x000fe2000bf05270 */
[----:B------:R-:W-:Y:S01]  /*16a0*/  R2UR UR50, R16 ;  /* 0x00000000103272ca */ /* 0x000fe200000e0000 */
[----:B------:R-:W-:Y:S01]  /*16b0*/  IMAD.SHL.U32 R19, R19, 0x40, RZ ;  /* 0x0000004013137824 */ /* 0x000fe200078e00ff */
[----:B------:R-:W-:Y:S01]  /*16c0*/  UMOV UR39, URZ ;  /* 0x000000ff00277c82 */ /* 0x000fe20008000000 */
[----:B------:R-:W-:Y:S01]  /*16d0*/  UMOV UR53, URZ ;  /* 0x000000ff00357c82 */ /* 0x000fe20008000000 */
[----:B------:R-:W-:-:S09]  /*16e0*/  UMOV UR52, URZ ;  /* 0x000000ff00347c82 */ /* 0x000fd20008000000 */
[----:B------:R-:W-:Y:S02]  /*16f0*/  USHF.L.U32 UR50, UR50, 0x7, URZ ;  /* 0x0000000732327899 */ /* 0x000fe400080006ff */
[----:B-1----:R-:W-:-:S04]  /*1700*/  ULEA UR30, UR30, UR4, 0x18 ;  /* 0x000000041e1e7291 */ /* 0x002fc8000f8ec0ff */
[----:B------:R-:W-:-:S09]  /*1710*/  ULEA UR4, UR47, UR30, 0x3 ;  /* 0x0000001e2f047291 */ /* 0x000fd2000f8e18ff */
[----:B----4-:R1:W2:Y:S01]  /*1720*/  SYNCS.PHASECHK.TRANS64.TRYWAIT P2, [UR4+0x40], R2 ;  /* 0x00004002ff0075a7 */ /* 0x0102a20008041104 */
[----:B---3--:R-:W-:Y:S05]  /*1730*/  BRA.U !UP0, `(.L_x_23) ;  /* 0x0000000508d07547 */ /* 0x008fea000b800000 */
[----:B------:R-:W3:Y:S01]  /*1740*/  LDC.64 R8, c[0x0][0x480] ;  /* 0x00012000ff087b82 */ /* 0x000ee20000000a00 */
[----:B------:R-:W-:Y:S01]  /*1750*/  UIADD3 UR46, UPT, UPT, UR31, UR45, URZ ;  /* 0x0000002d1f2e7290 */ /* 0x000fe2000fffe0ff */
[----:B------:R-:W4:Y:S01]  /*1760*/  LDCU UR41, c[0x0][0x390] ;  /* 0x00007200ff2977ac */ /* 0x000f220008000800 */
[----:B------:R-:W2:Y:S05]  /*1770*/  LDCU UR42, c[0x0][0x38c] ;  /* 0x00007180ff2a77ac */ /* 0x000eaa0008000800 */
[----:B------:R-:W4:Y:S01]  /*1780*/  LDC.64 R6, c[0x0][0x488] ;  /* 0x00012200ff067b82 */ /* 0x000f220000000a00 */
[----:B------:R-:W2:Y:S01]  /*1790*/  LDCU.64 UR14, c[0x0][0x4b8] ;  /* 0x00009700ff0e77ac */ /* 0x000ea20008000a00 */
[----:B------:R-:W-:-:S06]  /*17a0*/  UIADD3 UR26, UPT, UPT, UR50, 0x20, URZ ;  /* 0x00000020321a7890 */ /* 0x000fcc000fffe0ff */
[----:B-1----:R-:W1:Y:S01]  /*17b0*/  LDC.64 R2, c[0x0][0x490] ;  /* 0x00012400ff027b82 */ /* 0x002e620000000a00 */
[----:B------:R-:W-:Y:S02]  /*17c0*/  UIADD3 UR18, UPT, UPT, UR50, 0x40, URZ ;  /* 0x0000004032127890 */ /* 0x000fe4000fffe0ff */
[----:B------:R-:W-:Y:S01]  /*17d0*/  UIADD3 UR10, UPT, UPT, UR50, 0x60, URZ ;  /* 0x00000060320a7890 */ /* 0x000fe2000fffe0ff */
[----:B------:R-:W-:Y:S01]  /*17e0*/  UMOV UR39, URZ ;  /* 0x000000ff00277c82 */ /* 0x000fe20008000000 */
[----:B------:R-:W-:Y:S01]  /*17f0*/  UMOV UR32, UR47 ;  /* 0x0000002f00207c82 */ /* 0x000fe20008000000 */
[----:B------:R-:W-:Y:S01]  /*1800*/  UMOV UR52, URZ ;  /* 0x000000ff00347c82 */ /* 0x000fe20008000000 */
[----:B---3--:R-:W-:Y:S01]  /*1810*/  IMAD.HI.U32 R9, R19, R9, RZ ;  /* 0x0000000913097227 */ /* 0x008fe200078e00ff */
[----:B------:R-:W-:Y:S01]  /*1820*/  ISETP.NE.AND P1, PT, R8, 0x1, PT ;  /* 0x000000010800780c */ /* 0x000fe20003f25270 */
[----:B------:R-:W3:Y:S01]  /*1830*/  LDC.64 R4, c[0x0][0x4b0] ;  /* 0x00012c00ff047b82 */ /* 0x000ee20000000a00 */
[----:B------:R-:W-:-:S02]  /*1840*/  UMOV UR53, URZ ;  /* 0x000000ff00357c82 */ /* 0x000fc40008000000 */
[----:B----4-:R-:W-:-:S04]  /*1850*/  SHF.R.U32.HI R6, RZ, R6, R9 ;  /* 0x00000006ff067219 */ /* 0x010fc80000011609 */
[----:B------:R-:W-:Y:S02]  /*1860*/  SEL R6, R19, R6, !P1 ;  /* 0x0000000613067207 */ /* 0x000fe40004800000 */
[----:B------:R-:W-:Y:S02]  /*1870*/  ISETP.NE.AND P1, PT, R7, 0x1, PT ;  /* 0x000000010700780c */ /* 0x000fe40003f25270 */
[C---:B------:R-:W-:Y:S01]  /*1880*/  R2UR UR4, R6.reuse ;  /* 0x00000000060472ca */ /* 0x040fe200000e0000 */
[----:B-1----:R-:W-:-:S04]  /*1890*/  IMAD.HI.U32 R2, R6, R2, RZ ;  /* 0x0000000206027227 */ /* 0x002fc800078e00ff */
[----:B------:R-:W-:Y:S01]  /*18a0*/  IMAD.MOV R14, RZ, RZ, -R6 ;  /* 0x000000ffff0e7224 */ /* 0x000fe200078e0a06 */
[----:B------:R-:W-:-:S03]  /*18b0*/  SHF.R.U32.HI R2, RZ, R3, R2 ;  /* 0x00000003ff027219 */ /* 0x000fc60000011602 */
[----:B------:R-:W-:Y:S01]  /*18c0*/  IMAD R14, R8, R14, R19 ;  /* 0x0000000e080e7224 */ /* 0x000fe200078e0213 */
[----:B------:R-:W-:Y:S01]  /*18d0*/  R2UR UR37, R2 ;  /* 0x00000000022572ca */ /* 0x000fe200000e0000 */
[----:B------:R-:W-:Y:S01]  /*18e0*/  VOTEU.ANY UP0, P1 ;  /* 0x0000000000ff7886 */ /* 0x000fe20000800100 */
[----:B------:R-:W1:Y:S01]  /*18f0*/  LDC.64 R2, c[0x0][0x4d0] ;  /* 0x00013400ff027b82 */ /* 0x000e620000000a00 */
[----:B---3--:R-:W-:Y:S02]  /*1900*/  R2UR UR8, R4 ;  /* 0x00000000040872ca */ /* 0x008fe400000e0000 */
[----:B------:R-:W-:Y:S02]  /*1910*/  R2UR UR9, R14 ;  /* 0x000000000e0972ca */ /* 0x000fe400000e0000 */
[----:B------:R-:W-:-:S06]  /*1920*/  R2UR UR6, R5 ;  /* 0x00000000050672ca */ /* 0x000fcc00000e0000 */
[----:B------:R-:W-:Y:S01]  /*1930*/  USEL UR37, UR4, UR37, !UP0 ;  /* 0x0000002504257287 */ /* 0x000fe2000c000000 */
[----:B------:R-:W3:Y:S05]  /*1940*/  LDCU.64 UR4, c[0x0][0x4d8] ;  /* 0x00009b00ff0477ac */ /* 0x000eea0008000a00 */
[----:B------:R-:W-:-:S04]  /*1950*/  IMAD R9, RZ, RZ, -UR37 ;  /* 0x80000025ff097e24 */ /* 0x000fc8000f8e02ff */
[----:B------:R-:W-:Y:S01]  /*1960*/  IMAD R9, R7, R9, R6 ;  /* 0x0000000907097224 */ /* 0x000fe200078e0206 */
[----:B-1----:R-:W-:-:S04]  /*1970*/  R2UR UR35, R2 ;  /* 0x00000000022372ca */ /* 0x002fc800000e0000 */
[----:B------:R-:W-:Y:S02]  /*1980*/  R2UR UR7, R9 ;  /* 0x00000000090772ca */ /* 0x000fe400000e0000 */
[----:B------:R-:W-:-:S07]  /*1990*/  R2UR UR36, R3 ;  /* 0x00000000032472ca */ /* 0x000fce00000e0000 */
[----:B------:R-:W-:-:S06]  /*19a0*/  UIMAD UR35, UR9, UR8, UR35 ;  /* 0x00000008092372a4 */ /* 0x000fcc000f8e0223 */
[----:B--23--:R-:W-:-:S12]  /*19b0*/  UIMAD UR36, UR7, UR6, UR36 ;  /* 0x00000006072472a4 */ /* 0x00cfd8000f8e0224 */
.L_x_29:
[----:B------:R-:W-:Y:S01]  /*19c0*/  @!P5 MOV R3, 0x6000 ;  /* 0x000060000003d802 */ /* 0x000fe20000000f00 */
[----:B------:R-:W-:Y:S01]  /*19d0*/  ULEA UR33, UR32, UR30, 0x3 ;  /* 0x0000001e20217291 */ /* 0x000fe2000f8e18ff */
[----:B----4-:R-:W-:Y:S11]  /*19e0*/  @P2 BRA `(.L_x_24) ;  /* 0x00000000000c2947 */ /* 0x010ff60003800000 */
[----:B------:R-:W-:Y:S04]  /*19f0*/  SHF.L.U32 R5, R12, 0x1f, RZ ;  /* 0x0000001f0c057819 */ /* 0x000fe800000006ff */
[----:B------:R-:W1:Y:S02]  /*1a00*/  SYNCS.PHASECHK.TRANS64.TRYWAIT P1, [UR33+0x40], R5 ;  /* 0x00004005ff0075a7 */ /* 0x000e640008021121 */
[----:B-1----:R-:W-:Y:S05]  /*1a10*/  @!P1 BRA `(.L_x_25) ;  /* 0x0000007000889947 */ /* 0x002fea0003800000 */
.L_x_24:
[----:B------:R2:W-:Y:S01]  /*1a20*/  @!P5 SYNCS.ARRIVE.TRANS64 RZ, [UR33], R3 ;  /* 0x00000003ffffd9a7 */ /* 0x0005e20008000021 */
[----:B------:R-:W-:Y:S04]  /*1a30*/  ULOP3.LUT UR6, UR38, 0x2, URZ, 0xfc, !UPT ;  /* 0x0000000226067892 */ /* 0x000fe8000f8efcff */
[----:B------:R-:W-:Y:S09]  /*1a40*/  UISETP.NE.AND UP0, UPT, UR6, 0x2, UPT ;  /* 0x000000020600788c */ /* 0x000ff2000bf05270 */
[----:B------:R-:W-:Y:S05]  /*1a50*/  BRA.U UP0, `(.L_x_26) ;  /* 0x0000000100047547 */ /* 0x000fea000b800000 */
[----:B------:R-:W-:Y:S05]  /*1a60*/  BPT.TRAP 0x1 ;  /* 0x000000040000795c */ /* 0x000fea0000300000 */
.L_x_26:
[----:B------:R-:W-:Y:S04]  /*1a70*/  BSSY.RECONVERGENT B0, `(.L_x_27) ;  /* 0x0000003000007945 */ /* 0x000fe80003800200 */
[----:B------:R-:W-:Y:S05]  /*1a80*/  @P4 BRA `(.L_x_28) ;  /* 0x0000000000044947 */ /* 0x000fea0003800000 */
[----:B------:R-:W-:Y:S05]  /*1a90*/  BPT.TRAP 0x1 ;  /* 0x000000040000795c */ /* 0x000fea0000300000 */
.L_x_28:
[----:B------:R-:W-:Y:S05]  /*1aa0*/  BSYNC.RECONVERGENT B0 ;  /* 0x0000000000007941 */ /* 0x000fea0003800200 */
.L_x_27:
[----:B------:R-:W-:Y:S02]  /*1ab0*/  UIADD3 UR47, UPT, UPT, UR32, 0x1, URZ ;  /* 0x00000001202f7890 */ /* 0x000fe4000fffe0ff */
[----:B------:R-:W-:Y:S02]  /*1ac0*/  UIMAD UR7, UR52, UR14, UR4 ;  /* 0x0000000e340772a4 */ /* 0x000fe4000f8e0204 */
[----:B------:R-:W-:Y:S02]  /*1ad0*/  UISETP.NE.AND UP0, UPT, UR47, 0x8, UPT ;  /* 0x000000082f00788c */ /* 0x000fe4000bf05270 */
[----:B------:R-:W-:Y:S02]  /*1ae0*/  UIMAD UR6, UR53, UR15, UR5 ;  /* 0x0000000f350672a4 */ /* 0x000fe4000f8e0205 */
[----:B------:R-:W-:Y:S02]  /*1af0*/  USEL UR9, URZ, 0x1, UP0 ;  /* 0x00000001ff097887 */ /* 0x000fe40008000000 */
[----:B------:R-:W-:Y:S02]  /*1b00*/  USEL UR47, UR47, URZ, UP0 ;  /* 0x000000ff2f2f7287 */ /* 0x000fe40008000000 */
[----:B------:R-:W-:Y:S02]  /*1b10*/  UIADD3 UR64, UP1, UPT, UR56, 0x80, URZ ;  /* 0x0000008038407890 */ /* 0x000fe4000ff3e0ff */
[----:B------:R-:W-:Y:S01]  /*1b20*/  ULEA UR8, UR47, UR30, 0x3 ;  /* 0x0000001e2f087291 */ /* 0x000fe2000f8e18ff */
[----:B------:R-:W-:Y:S01]  /*1b30*/  LOP3.LUT R12, R12, UR9, RZ, 0x3c, !PT ;  /* 0x000000090c0c7c12 */ /* 0x000fe2000f8e3cff */
[----:B------:R-:W-:Y:S02]  /*1b40*/  UPRMT UR60, UR7, 0x40, UR6 ;  /* 0x00000040073c7896 */ /* 0x000fe40008000006 */
[----:B------:R-:W-:Y:S01]  /*1b50*/  USHF.L.U32 UR34, UR39, 0x5, URZ ;  /* 0x0000000527227899 */ /* 0x000fe200080006ff */
[----:B-1----:R-:W-:Y:S01]  /*1b60*/  SHF.L.U32 R2, R12, 0x1f, RZ ;  /* 0x0000001f0c027819 */ /* 0x002fe200000006ff */
[----:B------:R-:W-:Y:S02]  /*1b70*/  UIADD3.X UR65, UPT, UPT, URZ, UR57, URZ, UP1, !UPT ;  /* 0x00000039ff417290 */ /* 0x000fe40008ffe4ff */
[----:B------:R-:W-:Y:S01]  /*1b80*/  UPRMT UR60, UR60, 0x5410, URZ ;  /* 0x000054103c3c7896 */ /* 0x000fe200080000ff */
[----:B------:R3:W4:Y:S01]  /*1b90*/  SYNCS.PHASECHK.TRANS64.TRYWAIT P2, [UR8+0x40], R2 ;  /* 0x00004002ff0075a7 */ /* 0x0007220008041108 */
[----:B------:R-:W-:Y:S02]  /*1ba0*/  ULEA UR8, UR32, UR23, 0xc ;  /* 0x0000001720087291 */ /* 0x000fe4000f8e60ff */
[----:B------:R-:W-:Y:S02]  /*1bb0*/  ULEA UR32, UR32, UR30, 0xd ;  /* 0x0000001e20207291 */ /* 0x000fe4000f8e68ff */
[----:B------:R-:W-:Y:S02]  /*1bc0*/  UIADD3 UR62, UP0, UPT, UR56, 0x180, URZ ;  /* 0x00000180383e7890 */ /* 0x000fe4000ff1e0ff */
[----:B------:R-:W-:Y:S02]  /*1bd0*/  UIADD3 UR32, UPT, UPT, UR32, 0x8800, URZ ;  /* 0x0000880020207890 */ /* 0x000fe4000fffe0ff */
[----:B------:R-:W-:Y:S02]  /*1be0*/  ULEA UR8, UR8, UR30, 0x2 ;  /* 0x0000001e08087291 */ /* 0x000fe4000f8e10ff */
[----:B------:R-:W-:Y:S02]  /*1bf0*/  ULOP3.LUT UR51, UR22, UR34, URZ, 0xfc, !UPT ;  /* 0x0000002216337292 */ /* 0x000fe4000f8efcff */
[----:B------:R-:W-:Y:S02]  /*1c00*/  UIADD3.X UR63, UPT, UPT, URZ, UR57, URZ, UP0, !UPT ;  /* 0x00000039ff3f7290 */ /* 0x000fe400087fe4ff */
[----:B------:R-:W-:Y:S01]  /*1c10*/  UIADD3 UR48, UPT, UPT, UR8, 0x18800, URZ ;  /* 0x0001880008307890 */ /* 0x000fe2000fffe0ff */
[----:B------:R1:W-:Y:S01]  /*1c20*/  UTMALDG.4D.IM2COL [UR32], [UR64], UR60 ;  /* 0x00000020400073b4 */ /* 0x0003e2000805803c */
[----:B------:R-:W-:Y:S02]  /*1c30*/  UIADD3 UR24, UPT, UPT, UR8, 0x19800, URZ ;  /* 0x0001980008187890 */ /* 0x000fe4000fffe0ff */
[----:B------:R-:W-:Y:S02]  /*1c40*/  UIADD3 UR44, UPT, UPT, UR52, 0x1, URZ ;  /* 0x00000001342c7890 */ /* 0x000fe4000fffe0ff */
[----:B------:R-:W-:Y:S02]  /*1c50*/  UIADD3 UR16, UPT, UPT, UR8, 0x1a800, URZ ;  /* 0x0001a80008107890 */ /* 0x000fe4000fffe0ff */
[----:B------:R-:W-:Y:S02]  /*1c60*/  UISETP.NE.AND UP2, UPT, UR44, UR42, UPT ;  /* 0x0000002a2c00728c */ /* 0x000fe4000bf45270 */
[----:B------:R-:W-:Y:S02]  /*1c70*/  UIADD3 UR8, UPT, UPT, UR8, 0x1b800, URZ ;  /* 0x0001b80008087890 */ /* 0x000fe4000fffe0ff */
[----:B------:R-:W-:Y:S02]  /*1c80*/  UIADD3 UR43, UPT, UPT, UR53, 0x1, URZ ;  /* 0x00000001352b7890 */ /* 0x000fe4000fffe0ff */
[----:B------:R-:W-:Y:S02]  /*1c90*/  UIADD3 UR45, UPT, UPT, UR45, 0x1, URZ ;  /* 0x000000012d2d7890 */ /* 0x000fe4000fffe0ff */
[----:B------:R-:W-:Y:S01]  /*1ca0*/  UIADD3 UR61, UPT, UPT, UR39, 0x1, URZ ;  /* 0x00000001273d7890 */ /* 0x000fe2000fffe0ff */
[----:B------:R-:W-:Y:S01]  /*1cb0*/  UMOV UR40, 0x30000 ;  /* 0x0003000000287882 */ /* 0x000fe20000000000 */
[----:B------:R-:W-:Y:S01]  /*1cc0*/  UMOV UR58, 0x0 ;  /* 0x00000000003a7882 */ /* 0x000fe20000000000 */
[----:B------:R-:W-:Y:S01]  /*1cd0*/  UMOV UR59, 0x10000000 ;  /* 0x10000000003b7882 */ /* 0x000fe20000000000 */
[----:B------:R-:W-:Y:S01]  /*1ce0*/  UMOV UR49, UR33 ;  /* 0x0000002100317c82 */ /* 0x000fe20008000000 */
[----:B------:R-:W-:Y:S01]  /*1cf0*/  UMOV UR25, UR33 ;  /* 0x0000002100197c82 */ /* 0x000fe20008000000 */
[----:B------:R2:W-:Y:S01]  /*1d00*/  UTMALDG.4D.MULTICAST [UR48], [UR62], UR40, desc[UR58] ;  /* 0x00003a303e0073b4 */ /* 0x0005e20008019828 */
[----:B------:R-:W-:Y:S01]  /*1d10*/  @UP2 UIADD3 UR43, UPT, UPT, UR53, URZ, URZ ;  /* 0x000000ff352b2290 */ /* 0x000fe2000fffe0ff */
[----:B------:R-:W-:Y:S01]  /*1d20*/  UMOV UR28, UR52 ;  /* 0x00000034001c7c82 */ /* 0x000fe20008000000 */
[----:B------:R-:W-:Y:S01]  /*1d30*/  UMOV UR29, UR53 ;  /* 0x00000035001d7c82 */ /* 0x000fe20008000000 */
[----:B------:R-:W-:Y:S01]  /*1d40*/  UMOV UR27, UR51 ;  /* 0x00000033001b7c82 */ /* 0x000fe20008000000 */
[----:B------:R-:W-:Y:S01]  /*1d50*/  UMOV UR17, UR33 ;  /* 0x0000002100117c82 */ /* 0x000fe20008000000 */
[----:B------:R-:W-:Y:S01]  /*1d60*/  UMOV UR20, UR52 ;  /* 0x0000003400147c82 */ /* 0x000fe20008000000 */
[----:B------:R3:W-:Y:S01]  /*1d70*/  UTMALDG.4D.MULTICAST [UR24], [UR62], UR40, desc[UR58] ;  /* 0x00003a183e0073b4 */ /* 0x0007e20008019828 */
[----:B------:R-:W-:Y:S01]  /*1d80*/  UISETP.NE.AND UP0, UPT, UR43, UR41, UPT ;  /* 0x000000292b00728c */ /* 0x000fe2000bf05270 */
[----:B------:R-:W-:Y:S01]  /*1d90*/  UMOV UR21, UR53 ;  /* 0x0000003500157c82 */ /* 0x000fe20008000000 */
[----:B------:R-:W-:Y:S01]  /*1da0*/  UMOV UR19, UR51 ;  /* 0x0000003300137c82 */ /* 0x000fe20008000000 */
[----:B------:R-:W-:Y:S01]  /*1db0*/  UMOV UR12, UR52 ;  /* 0x00000034000c7c82 */ /* 0x000fe20008000000 */
[----:B------:R-:W-:Y:S01]  /*1dc0*/  UMOV UR13, UR53 ;  /* 0x00000035000d7c82 */ /* 0x000fe20008000000 */
[----:B------:R-:W-:Y:S01]  /*1dd0*/  UMOV UR9, UR33 ;  /* 0x0000002100097c82 */ /* 0x000fe20008000000 */
[----:B------:R3:W-:Y:S01]  /*1de0*/  UTMALDG.4D.MULTICAST [UR16], [UR62], UR40, desc[UR58] ;  /* 0x00003a103e0073b4 */ /* 0x0007e20008019828 */
[----:B------:R-:W-:Y:S01]  /*1df0*/  UMOV UR11, UR51 ;  /* 0x00000033000b7c82 */ /* 0x000fe20008000000 */
[----:B-1----:R-:W-:Y:S03]  /*1e00*/  UMOV UR32, UR47 ;  /* 0x0000002f00207c82 */ /* 0x002fe60008000000 */
[----:B------:R-:W-:Y:S01]  /*1e10*/  @UP0 UIADD3 UR61, UPT, UPT, UR39, URZ, URZ ;  /* 0x000000ff273d0290 */ /* 0x000fe2000fffe0ff */
[----:B------:R3:W-:Y:S06]  /*1e20*/  UTMALDG.4D.MULTICAST [UR8], [UR62], UR40, desc[UR58] ;  /* 0x00003a083e0073b4 */ /* 0x0007ec0008019828 */
[----:B------:R-:W-:Y:S01]  /*1e30*/  UMOV UR39, UR61 ;  /* 0x0000003d00277c82 */ /* 0x000fe20008000000 */
[----:B--2---:R-:W-:Y:S02]  /*1e40*/  USEL UR53, UR43, URZ, UP0 ;  /* 0x000000ff2b357287 */ /* 0x004fe40008000000 */
[----:B------:R-:W-:Y:S02]  /*1e50*/  UISETP.NE.AND UP0, UPT, UR45, UR46, UPT ;  /* 0x0000002e2d00728c */ /* 0x000fe4000bf05270 */
[----:B------:R-:W-:Y:S07]  /*1e60*/  USEL UR52, UR44, URZ, UP2 ;  /* 0x000000ff2c347287 */ /* 0x000fee0009000000 */
[----:B---3--:R-:W-:Y:S05]  /*1e70*/  BRA.U UP0, `(.L_x_29) ;  /* 0xfffffff900d07547 */ /* 0x008fea000b83ffff */
.L_x_23:
[----:B------:R-:W-:Y:S01]  /*1e80*/  ULEA UR4, UR47, UR30, 0x3 ;  /* 0x0000001e2f047291 */ /* 0x000fe2000f8e18ff */
[----:B-1----:R-:W-:Y:S01]  /*1e90*/  SHF.L.U32 R2, R12, 0x1f, RZ ;  /* 0x0000001f0c027819 */ /* 0x002fe200000006ff */
[----:B------:R-:W-:Y:S01]  /*1ea0*/  @!P0 SYNCS.ARRIVE.TRANS64.A1T0 RZ, [UR30+0xc8], RZ ;  /* 0x0000c8ffffff89a7 */ /* 0x000fe2000810001e */
[----:B------:R-:W-:-:S06]  /*1eb0*/  UISETP.GE.AND UP0, UPT, UR54, 0x1, UPT ;  /* 0x000000013600788c */ /* 0x000fcc000bf06270 */
[----:B------:R1:W3:Y:S03]  /*1ec0*/  SYNCS.PHASECHK.TRANS64.TRYWAIT P1, [UR4+0x40], R2 ;  /* 0x00004002ff0075a7 */ /* 0x0002e60008021104 */
[----:B------:R-:W-:Y:S05]  /*1ed0*/  BRA.U !UP0, `(.L_x_30) ;  /* 0x0000000508d87547 */ /* 0x000fea000b800000 */
[----:B------:R-:W4:Y:S01]  /*1ee0*/  LDC.64 R8, c[0x0][0x480] ;  /* 0x00012000ff087b82 */ /* 0x000f220000000a00 */
[----:B------:R-:W-:Y:S01]  /*1ef0*/  UIADD3 UR46, UPT, UPT, UR54, UR46, URZ ;  /* 0x0000002e362e7290 */ /* 0x000fe2000fffe0ff */
[----:B------:R-:W2:Y:S01]  /*1f00*/  LDCU UR51, c[0x0][0x390] ;  /* 0x00007200ff3377ac */ /* 0x000ea20008000800 */
[----:B------:R-:W2:Y:S05]  /*1f10*/  LDCU UR58, c[0x0][0x38c] ;  /* 0x00007180ff3a77ac */ /* 0x000eaa0008000800 */
[----:B------:R-:W4:Y:S01]  /*1f20*/  LDC.64 R6, c[0x0][0x488] ;  /* 0x00012200ff067b82 */ /* 0x000f220000000a00 */
[----:B------:R-:W2:Y:S01]  /*1f30*/  LDCU.64 UR14, c[0x0][0x4b8] ;  /* 0x00009700ff0e77ac */ /* 0x000ea20008000a00 */
[----:B------:R-:W-:-:S06]  /*1f40*/  UIADD3 UR26, UPT, UPT, UR50, 0x20, URZ ;  /* 0x00000020321a7890 */ /* 0x000fcc000fffe0ff */
[----:B-1----:R-:W1:Y:S01]  /*1f50*/  LDC.64 R2, c[0x0][0x490] ;  /* 0x00012400ff027b82 */ /* 0x002e620000000a00 */
[----:B------:R-:W-:Y:S02]  /*1f60*/  UIADD3 UR18, UPT, UPT, UR50, 0x40, URZ ;  /* 0x0000004032127890 */ /* 0x000fe4000fffe0ff */
[----:B------:R-:W-:Y:S01]  /*1f70*/  UIADD3 UR10, UPT, UPT, UR50, 0x60, URZ ;  /* 0x00000060320a7890 */ /* 0x000fe2000fffe0ff */
[----:B------:R-:W-:Y:S01]  /*1f80*/  UMOV UR61, UR54 ;  /* 0x00000036003d7c82 */ /* 0x000fe20008000000 */
[----:B------:R-:W-:Y:S01]  /*1f90*/  UMOV UR32, UR47 ;  /* 0x0000002f00207c82 */ /* 0x000fe20008000000 */
[----:B----4-:R-:W-:Y:S01]  /*1fa0*/  IMAD.HI.U32 R9, R19, R9, RZ ;  /* 0x0000000913097227 */ /* 0x010fe200078e00ff */
[----:B------:R-:W-:Y:S01]  /*1fb0*/  ISETP.NE.AND P0, PT, R8, 0x1, PT ;  /* 0x000000010800780c */ /* 0x000fe20003f05270 */
[----:B------:R-:W4:Y:S03]  /*1fc0*/  LDC.64 R4, c[0x0][0x4b0] ;  /* 0x00012c00ff047b82 */ /* 0x000f260000000a00 */
[----:B------:R-:W-:-:S04]  /*1fd0*/  SHF.R.U32.HI R6, RZ, R6, R9 ;  /* 0x00000006ff067219 */ /* 0x000fc80000011609 */
        /* <DEDUP_REMOVED lines=10> */
[----:B----4-:R-:W-:Y:S02]  /*2080*/  R2UR UR8, R4 ;  /* 0x00000000040872ca */ /* 0x010fe400000e0000 */
[----:B------:R-:W-:Y:S02]  /*2090*/  R2UR UR9, R9 ;  /* 0x00000000090972ca */ /* 0x000fe400000e0000 */
[----:B------:R-:W-:-:S06]  /*20a0*/  R2UR UR6, R5 ;  /* 0x00000000050672ca */ /* 0x000fcc00000e0000 */
[----:B------:R-:W-:Y:S01]  /*20b0*/  USEL UR45, UR4, UR45, !UP0 ;  /* 0x0000002d042d7287 */ /* 0x000fe2000c000000 */
[----:B------:R-:W4:Y:S05]  /*20c0*/  LDCU.64 UR4, c[0x0][0x4d8] ;  /* 0x00009b00ff0477ac */ /* 0x000f2a0008000a00 */
[----:B------:R-:W-:-:S04]  /*20d0*/  IMAD R14, RZ, RZ, -UR45 ;  /* 0x8000002dff0e7e24 */ /* 0x000fc8000f8e02ff */
[----:B------:R-:W-:Y:S01]  /*20e0*/  IMAD R14, R7, R14, R6 ;  /* 0x0000000e070e7224 */ /* 0x000fe200078e0206 */
[----:B-1----:R-:W-:-:S04]  /*20f0*/  R2UR UR43, R2 ;  /* 0x00000000022b72ca */ /* 0x002fc800000e0000 */
[----:B------:R-:W-:Y:S02]  /*2100*/  R2UR UR7, R14 ;  /* 0x000000000e0772ca */ /* 0x000fe400000e0000 */
[----:B------:R-:W-:-:S07]  /*2110*/  R2UR UR44, R3 ;  /* 0x00000000032c72ca */ /* 0x000fce00000e0000 */
[----:B------:R-:W-:-:S06]  /*2120*/  UIMAD UR43, UR9, UR8, UR43 ;  /* 0x00000008092b72a4 */ /* 0x000fcc000f8e022b */
[----:B--2-4-:R-:W-:-:S12]  /*2130*/  UIMAD UR44, UR7, UR6, UR44 ;  /* 0x00000006072c72a4 */ /* 0x014fd8000f8e022c */
.L_x_36:
[----:B--2---:R-:W-:Y:S01]  /*2140*/  @!P5 MOV R3, 0x6000 ;  /* 0x000060000003d802 */ /* 0x004fe20000000f00 */
[----:B------:R-:W-:Y:S01]  /*2150*/  ULEA UR41, UR32, UR30, 0x3 ;  /* 0x0000001e20297291 */ /* 0x000fe2000f8e18ff */
[----:B---3--:R-:W-:Y:S11]  /*2160*/  @P1 BRA `(.L_x_31) ;  /* 0x00000000000c1947 */ /* 0x008ff60003800000 */
[----:B------:R-:W-:Y:S04]  /*2170*/  SHF.L.U32 R5, R12, 0x1f, RZ ;  /* 0x0000001f0c057819 */ /* 0x000fe800000006ff */
[----:B------:R-:W1:Y:S02]  /*2180*/  SYNCS.PHASECHK.TRANS64.TRYWAIT P0, [UR41+0x40], R5 ;  /* 0x00004005ff0075a7 */ /* 0x000e640008001129 */
[----:B-1----:R-:W-:Y:S05]  /*2190*/  @!P0 BRA `(.L_x_32) ;  /* 0x0000006800c08947 */ /* 0x002fea0003800000 */
.L_x_31:
[----:B------:R2:W-:Y:S01]  /*21a0*/  @!P5 SYNCS.ARRIVE.TRANS64 RZ, [UR41], R3 ;  /* 0x00000003ffffd9a7 */ /* 0x0005e20008000029 */
[----:B------:R-:W-:Y:S04]  /*21b0*/  ULOP3.LUT UR6, UR38, 0x2, URZ, 0xfc, !UPT ;  /* 0x0000000226067892 */ /* 0x000fe8000f8efcff */
[----:B------:R-:W-:Y:S09]  /*21c0*/  UISETP.NE.AND UP0, UPT, UR6, 0x2, UPT ;  /* 0x000000020600788c */ /* 0x000ff2000bf05270 */
[----:B------:R-:W-:Y:S05]  /*21d0*/  BRA.U UP0, `(.L_x_33) ;  /* 0x0000000100047547 */ /* 0x000fea000b800000 */
[----:B------:R-:W-:Y:S05]  /*21e0*/  BPT.TRAP 0x1 ;  /* 0x000000040000795c */ /* 0x000fea0000300000 */
.L_x_33:
[----:B------:R-:W-:Y:S04]  /*21f0*/  BSSY.RECONVERGENT B0, `(.L_x_34) ;  /* 0x0000003000007945 */ /* 0x000fe80003800200 */
[----:B------:R-:W-:Y:S05]  /*2200*/  @P4 BRA `(.L_x_35) ;  /* 0x0000000000044947 */ /* 0x000fea0003800000 */
[----:B------:R-:W-:Y:S05]  /*2210*/  BPT.TRAP 0x1 ;  /* 0x000000040000795c */ /* 0x000fea0000300000 */
.L_x_35:
[----:B------:R-:W-:Y:S05]  /*2220*/  BSYNC.RECONVERGENT B0 ;  /* 0x0000000000007941 */ /* 0x000fea0003800200 */
.L_x_34:
        /* <DEDUP_REMOVED lines=9> */
[----:B------:R-:W-:Y:S02]  /*22c0*/  ULEA UR40, UR32, UR30, 0xd ;  /* 0x0000001e20287291 */ /* 0x000fe4000f8e68ff */
[----:B------:R-:W-:Y:S01]  /*22d0*/  UPRMT UR66, UR6, 0x40, UR7 ;  /* 0x0000004006427896 */ /* 0x000fe20008000007 */
[----:B-1----:R-:W-:Y:S01]  /*22e0*/  SHF.L.U32 R2, R12, 0x1f, RZ ;  /* 0x0000001f0c027819 */ /* 0x002fe200000006ff */
[----:B------:R-:W-:Y:S02]  /*22f0*/  USHF.L.U32 UR42, UR39, 0x5, URZ ;  /* 0x00000005272a7899 */ /* 0x000fe400080006ff */
[----:B------:R-:W-:Y:S01]  /*2300*/  UIADD3.X UR69, UPT, UPT, URZ, UR57, URZ, UP1, !UPT ;  /* 0x00000039ff457290 */ /* 0x000fe20008ffe4ff */
[----:B------:R1:W3:Y:S01]  /*2310*/  SYNCS.PHASECHK.TRANS64.TRYWAIT P1, [UR8+0x40], R2 ;  /* 0x00004002ff0075a7 */ /* 0x0002e20008021108 */
[----:B------:R-:W-:Y:S02]  /*2320*/  ULEA UR8, UR32, UR23, 0xc ;  /* 0x0000001720087291 */ /* 0x000fe4000f8e60ff */
[----:B------:R-:W-:Y:S02]  /*2330*/  UIADD3 UR40, UPT, UPT, UR40, 0x8800, URZ ;  /* 0x0000880028287890 */ /* 0x000fe4000fffe0ff */
[----:B------:R-:W-:Y:S02]  /*2340*/  UPRMT UR67, UR66, 0x5410, URZ ;  /* 0x0000541042437896 */ /* 0x000fe400080000ff */
[----:B------:R-:W-:Y:S02]  /*2350*/  UIADD3 UR64, UP0, UPT, UR56, 0x180, URZ ;  /* 0x0000018038407890 */ /* 0x000fe4000ff1e0ff */
[----:B------:R-:W-:Y:S02]  /*2360*/  ULEA UR8, UR8, UR30, 0x2 ;  /* 0x0000001e08087291 */ /* 0x000fe4000f8e10ff */
[----:B------:R-:W-:Y:S02]  /*2370*/  ULOP3.LUT UR35, UR22, UR42, URZ, 0xfc, !UPT ;  /* 0x0000002a16237292 */ /* 0x000fe4000f8efcff */
[----:B------:R-:W-:Y:S01]  /*2380*/  UIADD3.X UR65, UPT, UPT, URZ, UR57, URZ, UP0, !UPT ;  /* 0x00000039ff417290 */ /* 0x000fe200087fe4ff */
[----:B------:R-:W-:Y:S01]  /*2390*/  UTMALDG.4D.IM2COL [UR40], [UR68], UR67 ;  /* 0x00000028440073b4 */ /* 0x000fe20008058043 */
[----:B------:R-:W-:Y:S02]  /*23a0*/  UIADD3 UR32, UPT, UPT, UR8, 0x18800, URZ ;  /* 0x0001880008207890 */ /* 0x000fe4000fffe0ff */
[----:B------:R-:W-:Y:S02]  /*23b0*/  UIADD3 UR24, UPT, UPT, UR8, 0x19800, URZ ;  /* 0x0001980008187890 */ /* 0x000fe4000fffe0ff */
[----:B------:R-:W-:Y:S02]  /*23c0*/  UIADD3 UR60, UPT, UPT, UR52, 0x1, URZ ;  /* 0x00000001343c7890 */ /* 0x000fe4000fffe0ff */
[----:B------:R-:W-:Y:S02]  /*23d0*/  UIADD3 UR16, UPT, UPT, UR8, 0x1a800, URZ ;  /* 0x0001a80008107890 */ /* 0x000fe4000fffe0ff */
[----:B------:R-:W-:Y:S02]  /*23e0*/  UISETP.NE.AND UP2, UPT, UR60, UR58, UPT ;  /* 0x0000003a3c00728c */ /* 0x000fe4000bf45270 */
[----:B------:R-:W-:Y:S02]  /*23f0*/  UIADD3 UR8, UPT, UPT, UR8, 0x1b800, URZ ;  /* 0x0001b80008087890 */ /* 0x000fe4000fffe0ff */
[----:B------:R-:W-:Y:S02]  /*2400*/  UIADD3 UR59, UPT, UPT, UR53, 0x1, URZ ;  /* 0x00000001353b7890 */ /* 0x000fe4000fffe0ff */
[----:B------:R-:W-:Y:S02]  /*2410*/  UIADD3 UR66, UPT, UPT, UR39, 0x1, URZ ;  /* 0x0000000127427890 */ /* 0x000fe4000fffe0ff */
[----:B------:R-:W-:Y:S01]  /*2420*/  UIADD3 UR70, UPT, UPT, UR61, -0x1, URZ ;  /* 0xffffffff3d467890 */ /* 0x000fe2000fffe0ff */
[----:B------:R-:W-:Y:S02]  /*2430*/  UMOV UR49, 0x30000 ;  /* 0x0003000000317882 */ /* 0x000fe40000000000 */
[----:B------:R-:W-:Y:S01]  /*2440*/  @UP2 UIADD3 UR59, UPT, UPT, UR53, URZ, URZ ;  /* 0x000000ff353b2290 */ /* 0x000fe2000fffe0ff */
[----:B------:R-:W-:Y:S01]  /*2450*/  UMOV UR62, 0x0 ;  /* 0x00000000003e7882 */ /* 0x000fe20000000000 */
[----:B------:R-:W-:Y:S01]  /*2460*/  UMOV UR63, 0x10000000 ;  /* 0x10000000003f7882 */ /* 0x000fe20000000000 */
        /* <DEDUP_REMOVED lines=14> */
[----:B------:R-:W-:Y:S01]  /*2550*/  UMOV UR19, UR35 ;  /* 0x0000002300137c82 */ /* 0x000fe20008000000 */
[----:B------:R-:W-:Y:S01]  /*2560*/  UMOV UR12, UR52 ;  /* 0x00000034000c7c82 */ /* 0x000fe20008000000 */
[----:B------:R-:W-:Y:S01]  /*2570*/  UMOV UR13, UR53 ;  /* 0x00000035000d7c82 */ /* 0x000fe20008000000 */
[----:B------:R-:W-:Y:S01]  /*2580*/  UMOV UR9, UR41 ;  /* 0x0000002900097c82 */ /* 0x000fe20008000000 */
[----:B------:R-:W-:Y:S01]  /*2590*/  UMOV UR11, UR35 ;  /* 0x00000023000b7c82 */ /* 0x000fe20008000000 */
[----:B------:R-:W-:Y:S01]  /*25a0*/  @UP0 UIADD3 UR66, UPT, UPT, UR39, URZ, URZ ;  /* 0x000000ff27420290 */ /* 0x000fe2000fffe0ff */
[----:B------:R1:W-:Y:S01]  /*25b0*/  UTMALDG.4D.MULTICAST [UR16], [UR64], UR49, desc[UR62] ;  /* 0x00003e10400073b4 */ /* 0x0003e20008019831 */
[----:B------:R-:W-:Y:S02]  /*25c0*/  USEL UR53, UR59, URZ, UP0 ;  /* 0x000000ff3b357287 */ /* 0x000fe40008000000 */
[----:B------:R-:W-:Y:S02]  /*25d0*/  UISETP.GT.U32.AND UP0, UPT, UR61, 0x1, UPT ;  /* 0x000000013d00788c */ /* 0x000fe4000bf04070 */
[----:B------:R-:W-:Y:S01]  /*25e0*/  USEL UR52, UR60, URZ, UP2 ;  /* 0x000000ff3c347287 */ /* 0x000fe20009000000 */
[----:B------:R-:W-:Y:S01]  /*25f0*/  UMOV UR61, UR70 ;  /* 0x00000046003d7c82 */ /* 0x000fe20008000000 */
[----:B------:R1:W-:Y:S01]  /*2600*/  UTMALDG.4D.MULTICAST [UR8], [UR64], UR49, desc[UR62] ;  /* 0x00003e08400073b4 */ /* 0x0003e20008019831 */
[----:B------:R-:W-:Y:S01]  /*2610*/  UMOV UR39, UR66 ;  /* 0x0000004200277c82 */ /* 0x000fe20008000000 */
[----:B----4-:R-:W-:Y:S03]  /*2620*/  UMOV UR32, UR47 ;  /* 0x0000002f00207c82 */ /* 0x010fe60008000000 */
[----:B-1----:R-:W-:Y:S05]  /*2630*/  BRA.U UP0, `(.L_x_36) ;  /* 0xfffffff900c07547 */ /* 0x002fea000b83ffff */
.L_x_30:
[----:B--2---:R-:W-:Y:S01]  /*2640*/  SHF.L.U32 R3, R10, 0x1f, RZ ;  /* 0x0000001f0a037819 */ /* 0x004fe200000006ff */
[----:B------:R-:W-:-:S03]  /*2650*/  NOP ;  /* 0x0000000000007918 */ /* 0x000fc60000000000 */
[----:B------:R-:W2:Y:S02]  /*2660*/  SYNCS.PHASECHK.TRANS64.TRYWAIT P0, [UR30+0xd0], R3 ;  /* 0x0000d003ff0075a7 */ /* 0x000ea4000800111e */
[----:B--2---:R-:W-:Y:S05]  /*2670*/  @!P0 BRA `(.L_x_37) ;  /* 0x0000006400a08947 */ /* 0x004fea0003800000 */
.L_x_138:
[----:B------:R-:W2:Y:S01]  /*2680*/  LDS.128 R4, [UR30+0x110] ;  /* 0x0001101eff047984 */ /* 0x000ea20008000c00 */
[----:B------:R-:W-:Y:S01]  /*2690*/  UIADD3 UR4, UPT, UPT, UR30, 0xd8, URZ ;  /* 0x000000d81e047890 */ /* 0x000fe2000fffe0ff */
[----:B------:R-:W-:Y:S01]  /*26a0*/  ISETP.GE.AND P0, PT, R26, 0x1, PT ;  /* 0x000000011a00780c */ /* 0x000fe20003f06270 */
[----:B------:R-:W-:Y:S01]  /*26b0*/  @!PT LDS RZ, [RZ] ;  /* 0x00000000fffff984 */ /* 0x000fe20000000800 */
[----:B------:R-:W-:Y:S01]  /*26c0*/  @!PT LDS RZ, [RZ] ;  /* 0x00000000fffff984 */ /* 0x000fe20000000800 */
[----:B------:R-:W-:Y:S01]  /*26d0*/  @!PT LDS RZ, [RZ] ;  /* 0x00000000fffff984 */ /* 0x000fe20000000800 */
[----:B------:R-:W-:Y:S01]  /*26e0*/  @!PT LDS RZ, [RZ] ;  /* 0x00000000fffff984 */ /* 0x000fe20000000800 */
[----:B------:R1:W-:Y:S06]  /*26f0*/  MEMBAR.ALL.CTA ;  /* 0x0000000000007992 */ /* 0x0003ec0000008000 */
[----:B-1----:R-:W1:Y:S01]  /*2700*/  FENCE.VIEW.ASYNC.S ;  /* 0x00000000000073c6 */ /* 0x002e620000000000 */
[----:B------:R-:W-:-:S09]  /*2710*/  UPRMT UR4, URZ, 0x654, UR4 ;  /* 0x00000654ff047896 */ /* 0x000fd20008000004 */
[----:B-1----:R-:W-:Y:S01]  /*2720*/  SYNCS.ARRIVE.TRANS64.RED.A1T0 RZ, [UR4], RZ ;  /* 0x000000ffffff79a7 */ /* 0x002fe20008100404 */
[----:B--2---:R-:W-:-:S13]  /*2730*/  LOP3.LUT P3, RZ, R6, 0x1, RZ, 0xc0, !PT ;  /* 0x0000000106ff7812 */ /* 0x004fda000786c0ff */
[----:B------:R-:W-:Y:S02]  /*2740*/  @P3 MOV R15, R4 ;  /* 0x00000004000f3202 */ /* 0x000fe40000000f00 */
[----:B------:R-:W-:Y:S01]  /*2750*/  @P3 LOP3.LUT R13, R5, 0xffff, RZ, 0xc0, !PT ;  /* 0x0000ffff050d3812 */ /* 0x000fe200078ec0ff */
[----:B------:R-:W-:Y:S06]  /*2760*/  @!P0 BRA `(.L_x_38) ;  /* 0x0000000000b88947 */ /* 0x000fec0003800000 */
[----:B------:R-:W1:Y:S01]  /*2770*/  LDC.64 R4, c[0x0][0xb18] ;  /* 0x0002c600ff047b82 */ /* 0x000e620000000a00 */
[----:B----4-:R-:W-:-:S07]  /*2780*/  ISETP.NE.AND P2, PT, R26, 0x1, PT ;  /* 0x000000011a00780c */ /* 0x010fce0003f45270 */
[----:B------:R-:W2:Y:S08]  /*2790*/  LDC.64 R6, c[0x0][0xb10] ;  /* 0x0002c400ff067b82 */ /* 0x000eb00000000a00 */
[----:B------:R-:W4:Y:S08]  /*27a0*/  LDC R8, c[0x0][0xb20] ;  /* 0x0002c800ff087b82 */ /* 0x000f300000000800 */
[----:B------:R-:W3:Y:S01]  /*27b0*/  LDC R14, c[0x0][0xb0c] ;  /* 0x0002c300ff0e7b82 */ /* 0x000ee20000000800 */
[----:B-1----:R-:W-:Y:S01]  /*27c0*/  IMAD.HI.U32 R9, R0, R5, RZ ;  /* 0x0000000500097227 */ /* 0x002fe200078e00ff */
[----:B------:R-:W-:-:S03]  /*27d0*/  ISETP.NE.AND P0, PT, R4, 0x1, PT ;  /* 0x000000010400780c */ /* 0x000fc60003f05270 */
[----:B------:R-:W-:-:S03]  /*27e0*/  IMAD.HI.U32 R5, R13, R5, RZ ;  /* 0x000000050d057227 */ /* 0x000fc600078e00ff */
[----:B------:R-:W1:Y:S01]  /*27f0*/  LDC.64 R2, c[0x0][0xb28] ;  /* 0x0002ca00ff027b82 */ /* 0x000e620000000a00 */
[----:B--2---:R-:W-:-:S04]  /*2800*/  IMAD.HI.U32 R16, R11, R6, RZ ;  /* 0x000000060b107227 */ /* 0x004fc800078e00ff */
[----:B------:R-:W-:Y:S01]  /*2810*/  IMAD.HI.U32 R18, R15, R6, RZ ;  /* 0x000000060f127227 */ /* 0x000fe200078e00ff */
[----:B------:R-:W-:Y:S02]  /*2820*/  SHF.R.U32.HI R16, RZ, R7, R16 ;  /* 0x00000007ff107219 */ /* 0x000fe40000011610 */
[-C--:B----4-:R-:W-:Y:S02]  /*2830*/  SHF.R.U32.HI R9, RZ, R8.reuse, R9 ;  /* 0x00000008ff097219 */ /* 0x090fe40000011609 */
[----:B------:R-:W-:Y:S02]  /*2840*/  SHF.R.U32.HI R8, RZ, R8, R5 ;  /* 0x00000008ff087219 */ /* 0x000fe40000011605 */
[----:B------:R-:W-:Y:S02]  /*2850*/  SEL R9, R0, R9, !P0 ;  /* 0x0000000900097207 */ /* 0x000fe40004000000 */
[----:B------:R-:W-:Y:S02]  /*2860*/  SHF.R.U32.HI R18, RZ, R7, R18 ;  /* 0x00000007ff127219 */ /* 0x000fe40000011612 */
[----:B---3--:R-:W-:-:S02]  /*2870*/  ISETP.NE.AND P1, PT, R14, 0x1, PT ;  /* 0x000000010e00780c */ /* 0x008fc40003f25270 */
[----:B------:R-:W-:Y:S02]  /*2880*/  SEL R5, R13, R8, !P0 ;  /* 0x000000080d057207 */ /* 0x000fe40004000000 */
[----:B------:R-:W-:Y:S02]  /*2890*/  SEL R17, R11, R16, !P1 ;  /* 0x000000100b117207 */ /* 0x000fe40004800000 */
[----:B------:R-:W-:Y:S01]  /*28a0*/  SEL R7, R15, R18, !P1 ;  /* 0x000000120f077207 */ /* 0x000fe20004800000 */
[----:B-1----:R-:W-:-:S04]  /*28b0*/  IMAD.HI.U32 R16, R9, R2, RZ ;  /* 0x0000000209107227 */ /* 0x002fc800078e00ff */
[----:B------:R-:W-:Y:S01]  /*28c0*/  IMAD.HI.U32 R6, R17, R2, RZ ;  /* 0x0000000211067227 */ /* 0x000fe200078e00ff */
[----:B------:R-:W-:-:S04]  /*28d0*/  @P2 SHF.R.U32.HI R9, RZ, R3, R16 ;  /* 0x00000003ff092219 */ /* 0x000fc80000011610 */
[----:B------:R-:W-:Y:S01]  /*28e0*/  @P2 SHF.R.U32.HI R17, RZ, R3, R6 ;  /* 0x00000003ff112219 */ /* 0x000fe20000011606 */
[----:B------:R-:W-:-:S04]  /*28f0*/  IMAD R9, R26, R9, RZ ;  /* 0x000000091a097224 */ /* 0x000fc800078e02ff */
[----:B------:R-:W-:Y:S01]  /*2900*/  IMAD R6, R26, R17, RZ ;  /* 0x000000111a067224 */ /* 0x000fe200078e02ff */
[----:B------:R-:W-:-:S04]  /*2910*/  ISETP.GE.AND P0, PT, R5, R9, PT ;  /* 0x000000090500720c */ /* 0x000fc80003f06270 */
[----:B------:R-:W-:Y:S01]  /*2920*/  ISETP.GE.OR P0, PT, R7, R6, P0 ;  /* 0x000000060700720c */ /* 0x000fe20000706670 */
[----:B------:R-:W-:-:S05]  /*2930*/  IMAD.HI.U32 R6, R5, R2, RZ ;  /* 0x0000000205067227 */ /* 0x000fca00078e00ff */
[----:B------:R-:W-:-:S04]  /*2940*/  SHF.R.U32.HI R6, RZ, R3, R6 ;  /* 0x00000003ff067219 */ /* 0x000fc80000011606 */
[----:B------:R-:W-:-:S03]  /*2950*/  SEL R6, R5, R6, !P2 ;  /* 0x0000000605067207 */ /* 0x000fc60005000000 */
[----:B------:R-:W-:-:S04]  /*2960*/  @!P0 IMAD.HI.U32 R8, R7, R2, RZ ;  /* 0x0000000207088227 */ /* 0x000fc800078e00ff */
[----:B------:R-:W-:Y:S01]  /*2970*/  IMAD.MOV R2, RZ, RZ, -R6 ;  /* 0x000000ffff027224 */ /* 0x000fe200078e0a06 */
[----:B------:R-:W-:-:S03]  /*2980*/  @!P0 SHF.R.U32.HI R8, RZ, R3, R8 ;  /* 0x00000003ff088219 */ /* 0x000fc60000011608 */
[----:B------:R-:W-:Y:S01]  /*2990*/  IMAD R2, R26, R2, R5 ;  /* 0x000000021a027224 */ /* 0x000fe200078e0205 */
[----:B------:R-:W-:Y:S02]  /*29a0*/  @!P0 SEL R3, R7, R8, !P2 ;  /* 0x0000000807038207 */ /* 0x000fe40005000000 */
[----:B------:R-:W-:-:S03]  /*29b0*/  IADD3 R8, PT, PT, -R5, RZ, RZ ;  /* 0x000000ff05087210 */ /* 0x000fc60007ffe1ff */
[--C-:B------:R-:W-:Y:S02]  /*29c0*/  @!P0 IMAD.IADD R6, R6, 0x1, -R3.reuse ;  /* 0x0000000106068824 */ /* 0x100fe400078e0a03 */
[----:B------:R-:W-:Y:S01]  /*29d0*/  @!P0 IMAD R3, R2, R17, R3 ;  /* 0x0000001102038224 */ /* 0x000fe200078e0203 */
[----:B------:R-:W-:Y:S01]  /*29e0*/  IADD3 R2, PT, PT, -R7, RZ, RZ ;  /* 0x000000ff07027210 */ /* 0x000fe20007ffe1ff */
[----:B------:R-:W-:Y:S02]  /*29f0*/  @!P0 IMAD R5, R26, R6, R7 ;  /* 0x000000061a058224 */ /* 0x000fe400078e0207 */
[----:B------:R-:W-:Y:S02]  /*2a00*/  IMAD R8, R4, R8, R13 ;  /* 0x0000000804087224 */ /* 0x000fe400078e020d */
[----:B------:R-:W-:Y:S02]  /*2a10*/  @!P0 IMAD.MOV.U32 R7, RZ, RZ, R3 ;  /* 0x000000ffff078224 */ /* 0x000fe400078e0003 */
[----:B------:R-:W-:-:S02]  /*2a20*/  IMAD R2, R14, R2, R15 ;  /* 0x000000020e027224 */ /* 0x000fc400078e020f */
[----:B------:R-:W-:Y:S02]  /*2a30*/  IMAD R13, R5, R4, R8 ;  /* 0x00000004050d7224 */ /* 0x000fe400078e0208 */
[----:B------:R-:W-:Y:S02]  /*2a40*/  IMAD R15, R7, R14, R2 ;  /* 0x0000000e070f7224 */ /* 0x000fe400078e0202 */
.L_x_38:
[----:B------:R-:W1:Y:S02]  /*2a50*/  LDCU UR4, c[0x0][0xb30] ;  /* 0x00016600ff0477ac */ /* 0x000e640008000800 */
[----:B-1----:R-:W-:-:S09]  /*2a60*/  UISETP.NE.AND UP0, UPT, UR4, 0x1, UPT ;  /* 0x000000010400788c */ /* 0x002fd2000bf05270 */
[----:B------:R-:W-:Y:S05]  /*2a70*/  BRA.U UP0, `(.L_x_39) ;  /* 0x0000000100407547 */ /* 0x000fea000b800000 */
[----:B------:R-:W1:Y:S08]  /*2a80*/  LDC.64 R4, c[0x0][0xb10] ;  /* 0x0002c400ff047b82 */ /* 0x000e700000000a00 */
[----:B------:R-:W2:Y:S08]  /*2a90*/  LDC.64 R2, c[0x0][0xb18] ;  /* 0x0002c600ff027b82 */ /* 0x000eb00000000a00 */
[----:B------:R-:W3:Y:S08]  /*2aa0*/  LDC R6, c[0x0][0xb20] ;  /* 0x0002c800ff067b82 */ /* 0x000ef00000000800 */
[----:B------:R-:W4:Y:S01]  /*2ab0*/  LDC R8, c[0x0][0xb0c] ;  /* 0x0002c300ff087b82 */ /* 0x000f220000000800 */
[----:B-1----:R-:W-:-:S05]  /*2ac0*/  IMAD.HI.U32 R4, R15, R4, RZ ;  /* 0x000000040f047227 */ /* 0x002fca00078e00ff */
[----:B------:R-:W-:Y:S01]  /*2ad0*/  SHF.R.U32.HI R4, RZ, R5, R4 ;  /* 0x00000005ff047219 */ /* 0x000fe20000011604 */
[----:B--2---:R-:W-:Y:S01]  /*2ae0*/  IMAD.HI.U32 R3, R13, R3, RZ ;  /* 0x000000030d037227 */ /* 0x004fe200078e00ff */
[----:B------:R-:W-:-:S04]  /*2af0*/  ISETP.NE.AND P0, PT, R2, 0x1, PT ;  /* 0x000000010200780c */ /* 0x000fc80003f05270 */
[----:B---3--:R-:W-:-:S04]  /*2b00*/  SHF.R.U32.HI R6, RZ, R6, R3 ;  /* 0x00000006ff067219 */ /* 0x008fc80000011603 */
[----:B------:R-:W-:Y:S02]  /*2b10*/  SEL R3, R13, R6, !P0 ;  /* 0x000000060d037207 */ /* 0x000fe40004000000 */
[----:B----4-:R-:W-:-:S04]  /*2b20*/  ISETP.NE.AND P1, PT, R8, 0x1, PT ;  /* 0x000000010800780c */ /* 0x010fc80003f25270 */
[----:B------:R-:W-:-:S05]  /*2b30*/  SEL R4, R15, R4, !P1 ;  /* 0x000000040f047207 */ /* 0x000fca0004800000 */
[----:B------:R-:W-:Y:S02]  /*2b40*/  IMAD.IADD R5, R3, 0x1, -R4 ;  /* 0x0000000103057824 */ /* 0x000fe400078e0a04 */
[----:B------:R-:W-:Y:S02]  /*2b50*/  IMAD.IADD R3, R4, 0x1, -R3 ;  /* 0x0000000104037824 */ /* 0x000fe400078e0a03 */
[----:B------:R-:W-:Y:S02]  /*2b60*/  IMAD R15, R5, R8, R15 ;  /* 0x00000008050f7224 */ /* 0x000fe400078e020f */
[----:B------:R-:W-:-:S07]  /*2b70*/  IMAD R13, R3, R2, R13 ;  /* 0x00000002030d7224 */ /* 0x000fce00078e020d */
.L_x_39:
[----:B------:R-:W-:Y:S01]  /*2b80*/  UMOV UR45, UR46 ;  /* 0x0000002e002d7c82 */ /* 0x000fe20008000000 */
[----:B------:R-:W-:Y:S01]  /*2b90*/  PLOP3.LUT P0, PT, PT, PT, PT, 0x80, 0x8 ;  /* 0x000000000008781c */ /* 0x000fe20003f0f070 */
[----:B------:R-:W-:Y:S01]  /*2ba0*/  IMAD.IADD R19, R15, 0x1, R84 ;  /* 0x000000010f137824 */ /* 0x000fe200078e0254 */
[----:B------:R-:W-:Y:S01]  /*2bb0*/  LOP3.LUT R10, R10, 0x1, RZ, 0x3c, !PT ;  /* 0x000000010a0a7812 */ /* 0x000fe200078e3cff */
[----:B------:R-:W-:Y:S01]  /*2bc0*/  IMAD.IADD R16, R13, 0x1, R78 ;  /* 0x000000010d107824 */ /* 0x000fe200078e024e */
[----:B------:R-:W-:Y:S09]  /*2bd0*/  @P3 BRA `(.L_x_40) ;  /* 0xffffffe800a03947 */ /* 0x000ff2000383ffff */
[----:B------:R-:W-:Y:S01]  /*2be0*/  UIADD3 UR30, UPT, UPT, UR30, 0x40, URZ ;  /* 0x000000401e1e7890 */ /* 0x000fe2000fffe0ff */
[----:B------:R-:W-:-:S03]  /*2bf0*/  SHF.L.U32 R3, R12, 0x1f, RZ ;  /* 0x0000001f0c037819 */ /* 0x000fc600000006ff */
[----:B------:R-:W-:-:S09]  /*2c00*/  ULEA UR4, UR47, UR30, 0x3 ;  /* 0x0000001e2f047291 */ /* 0x000fd2000f8e18ff */
[----:B------:R-:W1:Y:S02]  /*2c10*/  SYNCS.PHASECHK.TRANS64.TRYWAIT P0, [UR4], R3 ;  /* 0x00000003ff0075a7 */ /* 0x000e640008001104 */
[----:B-1----:R-:W-:Y:S05]  /*2c20*/  @!P0 BRA `(.L_x_41) ;  /* 0x00000060004c8947 */ /* 0x002fea0003800000 */
.L_x_140:
[----:B------:R-:W-:-:S04]  /*2c30*/  UIADD3 UR5, UPT, UPT, UR47, 0x1, URZ ;  /* 0x000000012f057890 */ /* 0x000fc8000fffe0ff */
[----:B------:R-:W-:-:S04]  /*2c40*/  UISETP.NE.AND UP0, UPT, UR5, 0x8, UPT ;  /* 0x000000080500788c */ /* 0x000fc8000bf05270 */
[----:B------:R-:W-:Y:S02]  /*2c50*/  USEL UR6, URZ, 0x1, UP0 ;  /* 0x00000001ff067887 */ /* 0x000fe40008000000 */
[----:B------:R-:W-:-:S04]  /*2c60*/  USEL UR5, UR5, URZ, UP0 ;  /* 0x000000ff05057287 */ /* 0x000fc80008000000 */
[----:B------:R-:W-:Y:S01]  /*2c70*/  ULEA UR4, UR5, UR30, 0x3 ;  /* 0x0000001e05047291 */ /* 0x000fe2000f8e18ff */
[----:B------:R-:W-:-:S04]  /*2c80*/  LOP3.LUT R2, R12, UR6, RZ, 0x3c, !PT ;  /* 0x000000060c027c12 */ /* 0x000fc8000f8e3cff */
[----:B-1----:R-:W-:-:S04]  /*2c90*/  SHF.L.U32 R3, R2, 0x1f, RZ ;  /* 0x0000001f02037819 */ /* 0x002fc800000006ff */
[----:B------:R-:W1:Y:S02]  /*2ca0*/  SYNCS.PHASECHK.TRANS64.TRYWAIT P0, [UR4], R3 ;  /* 0x00000003ff0075a7 */ /* 0x000e640008001104 */
[----:B-1----:R-:W-:Y:S05]  /*2cb0*/  @!P0 BRA `(.L_x_42) ;  /* 0x0000006000408947 */ /* 0x002fea0003800000 */
.L_x_142:
        /* <DEDUP_REMOVED lines=9> */
.L_x_144:
        /* <DEDUP_REMOVED lines=9> */
.L_x_146:
        /* <DEDUP_REMOVED lines=9> */
.L_x_148:
        /* <DEDUP_REMOVED lines=9> */
.L_x_150:
        /* <DEDUP_REMOVED lines=9> */
.L_x_152:
[----:B------:R-:W-:-:S04]  /*2f90*/  UIADD3 UR5, UPT, UPT, UR5, 0x1, URZ ;  /* 0x0000000105057890 */ /* 0x000fc8000fffe0ff */
[----:B------:R-:W-:-:S04]  /*2fa0*/  UISETP.NE.AND UP0, UPT, UR5, 0x8, UPT ;  /* 0x000000080500788c */ /* 0x000fc8000bf05270 */
[----:B------:R-:W-:Y:S02]  /*2fb0*/  USEL UR4, URZ, 0x1, UP0 ;  /* 0x00000001ff047887 */ /* 0x000fe40008000000 */
[----:B------:R-:W-:-:S04]  /*2fc0*/  USEL UR5, UR5, URZ, UP0 ;  /* 0x000000ff05057287 */ /* 0x000fc80008000000 */
[----:B------:R-:W-:Y:S01]  /*2fd0*/  ULEA UR5, UR5, UR30, 0x3 ;  /* 0x0000001e05057291 */ /* 0x000fe2000f8e18ff */
[----:B-1----:R-:W-:-:S04]  /*2fe0*/  LOP3.LUT R3, R2, UR4, RZ, 0x3c, !PT ;  /* 0x0000000402037c12 */ /* 0x002fc8000f8e3cff */
[----:B------:R-:W-:Y:S01]  /*2ff0*/  SHF.L.U32 R3, R3, 0x1f, RZ ;  /* 0x0000001f03037819 */ /* 0x000fe200000006ff */
[----:B------:R-:W-:-:S07]  /*3000*/  IMAD.U32 R0, RZ, RZ, UR5 ;  /* 0x00000005ff007e24 */ /* 0x000fce000f8e00ff */
.L_x_48:
[----:B-1----:R1:W2:Y:S02]  /*3010*/  SYNCS.PHASECHK.TRANS64.TRYWAIT P0, [R0+URZ], R3 ;  /* 0x00000003000075a7 */ /* 0x0022a400080011ff */
[----:B--2---:R-:W-:Y:S05]  /*3020*/  @!P0 NANOSLEEP.SYNCS 0x989680 ;  /* 0x009896800000895d */ /* 0x004fea0003900000 */
[----:B------:R-:W2:Y:S02]  /*3030*/  @!P0 SYNCS.PHASECHK.TRANS64 P0, [R0+URZ], R3 ;  /* 0x00000003000085a7 */ /* 0x000ea400080010ff */
[----:B--2---:R-:W-:Y:S05]  /*3040*/  @P0 EXIT ;  /* 0x000000000000094d */ /* 0x004fea0003800000 */
[----:B------:R-:W-:Y:S05]  /*3050*/  BRA `(.L_x_48) ;  /* 0xfffffffc00ec7947 */ /* 0x000fea000383ffff */
.L_x_22:
[----:B------:R-:W-:-:S04]  /*3060*/  UISETP.NE.AND UP1, UPT, UR45, URZ, UPT ;  /* 0x000000ff2d00728c */ /* 0x000fc8000bf25270 */
[----:B------:R-:W-:-:S09]  /*3070*/  UISETP.NE.OR UP1, UPT, UR4, 0x1, UP1 ;  /* 0x000000010400788c */ /* 0x000fd20008f25670 */
[----:B------:R-:W-:Y:S05]  /*3080*/  BRA.U UP1, `(.L_x_49) ;  /* 0x0000000101b07547 */ /* 0x000fea000b800000 */
[----:B------:R-:W-:Y:S01]  /*3090*/  UMOV UR4, 0x400 ;  /* 0x0000040000047882 */ /* 0x000fe20000000000 */
[----:B------:R-:W-:Y:S01]  /*30a0*/  HFMA2 R2, -RZ, RZ, 0, 5.9604644775390625e-08 ;  /* 0x00000001ff027431 */ /* 0x000fe200000001ff */
[----:B------:R-:W-:Y:S01]  /*30b0*/  ULEA UR45, UR45, UR4, 0x18 ;  /* 0x000000042d2d7291 */ /* 0x000fe2000f8ec0ff */
[----:B------:R-:W-:Y:S01]  /*30c0*/  ISETP.GE.U32.AND P0, PT, R8, 0x2, PT ;  /* 0x000000020800780c */ /* 0x000fe20003f06070 */
[----:B------:R-:W-:Y:S02]  /*30d0*/  IMAD.MOV.U32 R3, RZ, RZ, RZ ;  /* 0x000000ffff037224 */ /* 0x000fe400078e00ff */
[----:B------:R-:W-:Y:S02]  /*30e0*/  UIADD3 UR6, UPT, UPT, UR45, 0xd8, URZ ;  /* 0x000000d82d067890 */ /* 0x000fe4000fffe0ff */
[----:B------:R-:W-:Y:S02]  /*30f0*/  UIADD3 UR7, UPT, UPT, UR45, 0xd0, URZ ;  /* 0x000000d02d077890 */ /* 0x000fe4000fffe0ff */
[----:B------:R-:W-:-:S12]  /*3100*/  UPRMT UR6, URZ, 0x654, UR6 ;  /* 0x00000654ff067896 */ /* 0x000fd80008000006 */
.L_x_52:
[----:B------:R-:W-:Y:S01]  /*3110*/  SHF.L.U32 R7, R2, 0x1f, RZ ;  /* 0x0000001f02077819 */ /* 0x000fe200000006ff */
[----:B------:R-:W-:Y:S02]  /*3120*/  IMAD.U32 R9, RZ, RZ, UR7 ;  /* 0x00000007ff097e24 */ /* 0x000fe4000f8e00ff */
[----:B------:R-:W-:Y:S01]  /*3130*/  @!P0 IMAD.MOV.U32 R5, RZ, RZ, 0x10 ;  /* 0x00000010ff058424 */ /* 0x000fe200078e00ff */
[----:B------:R-:W2:Y:S02]  /*3140*/  SYNCS.PHASECHK.TRANS64.TRYWAIT P1, [UR45+0xd8], R7 ;  /* 0x0000d807ff0075a7 */ /* 0x000ea4000802112d */
[----:B------:R-:W-:-:S04]  /*3150*/  PRMT R9, R8, 0x654, R9 ;  /* 0x0000065408097816 */ /* 0x000fc80000000009 */
[----:B------:R-:W-:Y:S01]  /*3160*/  SEL R0, R9, R0, !P0 ;  /* 0x0000000009007207 */ /* 0x000fe20004000000 */
[----:B--2---:R-:W-:Y:S06]  /*3170*/  @!P1 BRA `(.L_x_50) ;  /* 0x0000005c00a09947 */ /* 0x004fec0003800000 */
.L_x_154:
[----:B------:R-:W-:Y:S01]  /*3180*/  UIADD3 UR4, UPT, UPT, UR45, 0x110, URZ ;  /* 0x000001102d047890 */ /* 0x000fe2000fffe0ff */
[----:B------:R3:W-:Y:S01]  /*3190*/  @!P0 SYNCS.ARRIVE.TRANS64.RED RZ, [R0+URZ], R5 ;  /* 0x0000000500ff89a7 */ /* 0x0007e200080004ff */
[----:B------:R-:W-:Y:S01]  /*31a0*/  UIADD3 UR5, UPT, UPT, UR45, 0xd0, URZ ;  /* 0x000000d02d057890 */ /* 0x000fe2000fffe0ff */
[----:B------:R-:W-:-:S08]  /*31b0*/  LOP3.LUT R2, R2, 0x1, RZ, 0x3c, !PT ;  /* 0x0000000102027812 */ /* 0x000fd000078e3cff */
[----:B------:R-:W-:Y:S06]  /*31c0*/  UGETNEXTWORKID.BROADCAST [UR4], [UR5] ;  /* 0x00000000040073ca */ /* 0x000fec0008000100 */
[----:B---3--:R-:W-:-:S04]  /*31d0*/  SHF.L.U32 R5, R3, 0x1f, RZ ;  /* 0x0000001f03057819 */ /* 0x008fc800000006ff */
[----:B------:R-:W3:Y:S02]  /*31e0*/  SYNCS.PHASECHK.TRANS64.TRYWAIT P1, [UR45+0xd0], R5 ;  /* 0x0000d005ff0075a7 */ /* 0x000ee4000802112d */
[----:B---3--:R-:W-:Y:S05]  /*31f0*/  @!P1 BRA `(.L_x_51) ;  /* 0x0000005c00989947 */ /* 0x008fea0003800000 */
.L_x_156:
[----:B--2---:R-:W2:Y:S01]  /*3200*/  LDS.128 R4, [UR45+0x110] ;  /* 0x0001102dff047984 */ /* 0x004ea20008000c00 */
[----:B------:R-:W-:Y:S01]  /*3210*/  LOP3.LUT R3, R3, 0x1, RZ, 0x3c, !PT ;  /* 0x0000000103037812 */ /* 0x000fe200078e3cff */
[----:B------:R-:W-:Y:S01]  /*3220*/  @!PT LDS RZ, [RZ] ;  /* 0x00000000fffff984 */ /* 0x000fe20000000800 */
[----:B------:R-:W-:Y:S01]  /*3230*/  @!PT LDS RZ, [RZ] ;  /* 0x00000000fffff984 */ /* 0x000fe20000000800 */
[----:B------:R-:W-:Y:S01]  /*3240*/  @!PT LDS RZ, [RZ] ;  /* 0x00000000fffff984 */ /* 0x000fe20000000800 */
[----:B------:R-:W-:Y:S01]  /*3250*/  @!PT LDS RZ, [RZ] ;  /* 0x00000000fffff984 */ /* 0x000fe20000000800 */
[----:B------:R3:W-:Y:S06]  /*3260*/  MEMBAR.ALL.CTA ;  /* 0x0000000000007992 */ /* 0x0007ec0000008000 */
[----:B---3--:R-:W3:Y:S02]  /*3270*/  FENCE.VIEW.ASYNC.S ;  /* 0x00000000000073c6 */ /* 0x008ee40000000000 */
[----:B---3--:R-:W-:Y:S01]  /*3280*/  SYNCS.ARRIVE.TRANS64.RED.A1T0 RZ, [UR6], RZ ;  /* 0x000000ffffff79a7 */ /* 0x008fe20008100406 */
[----:B--2---:R-:W-:-:S13]  /*3290*/  LOP3.LUT P1, RZ, R6, 0x1, RZ, 0xc0, !PT ;  /* 0x0000000106ff7812 */ /* 0x004fda000782c0ff */
[----:B------:R-:W-:Y:S05]  /*32a0*/  @P1 BRA `(.L_x_52) ;  /* 0xfffffffc00981947 */ /* 0x000fea000383ffff */
[----:B------:R-:W-:-:S04]  /*32b0*/  SHF.L.U32 R0, R2, 0x1f, RZ ;  /* 0x0000001f02007819 */ /* 0x000fc800000006ff */
[----:B------:R-:W2:Y:S02]  /*32c0*/  SYNCS.PHASECHK.TRANS64 P0, [UR45+0xd8], R0 ;  /* 0x0000d800ff0075a7 */ /* 0x000ea4000800102d */
[----:B-12---:R-:W-:Y:S05]  /*32d0*/  @P0 EXIT ;  /* 0x000000000000094d */ /* 0x006fea0003800000 */
[----:B------:R-:W-:-:S07]  /*32e0*/  MOV R0, UR45 ;  /* 0x0000002d00007c02 */ /* 0x000fce0008000f00 */
.L_x_53:
[----:B-1----:R-:W-:-:S04]  /*32f0*/  SHF.L.U32 R3, R2, 0x1f, RZ ;  /* 0x0000001f02037819 */ /* 0x002fc800000006ff */
[----:B------:R1:W2:Y:S03]  /*3300*/  SYNCS.PHASECHK.TRANS64.TRYWAIT P0, [R0+URZ+0xd8], R3 ;  /* 0x0000d803000075a7 */ /* 0x0002a600080011ff */
[----:B--2---:R-:W-:Y:S05]  /*3310*/  @!P0 NANOSLEEP.SYNCS 0x989680 ;  /* 0x009896800000895d */ /* 0x004fea0003900000 */
[----:B------:R-:W2:Y:S02]  /*3320*/  @!P0 SYNCS.PHASECHK.TRANS64 P0, [R0+URZ+0xd8], R3 ;  /* 0x0000d803000085a7 */ /* 0x000ea400080010ff */
[----:B--2---:R-:W-:Y:S05]  /*3330*/  @P0 EXIT ;  /* 0x000000000000094d */ /* 0x004fea0003800000 */
[----:B------:R-:W-:Y:S05]  /*3340*/  BRA `(.L_x_53) ;  /* 0xfffffffc00e87947 */ /* 0x000fea000383ffff */
.L_x_49:
[----:B------:R-:W-:Y:S05]  /*3350*/  BRA.U UP4, `(.L_x_54) ;  /* 0x0000000d04847547 */ /* 0x000fea000b800000 */
[----:B------:R-:W-:Y:S01]  /*3360*/  UMOV UR4, 0x40 ;  /* 0x0000004000047882 */ /* 0x000fe20000000000 */
[----:B------:R-:W-:Y:S01]  /*3370*/  NOP ;  /* 0x0000000000007918 */ /* 0x000fe20000000000 */
[----:B------:R-:W-:Y:S01]  /*3380*/  ULEA UR4, UR45, UR4, 0x18 ;  /* 0x000000042d047291 */ /* 0x000fe2000f8ec0ff */
[----:B------:R-:W-:Y:S02]  /*3390*/  UMOV UR5, 0x400 ;  /* 0x0000040000057882 */ /* 0x000fe40000000000 */
[----:B------:R-:W-:-:S06]  /*33a0*/  ULEA UR45, UR45, UR5, 0x18 ;  /* 0x000000052d2d7291 */ /* 0x000fcc000f8ec0ff */
[----:B------:R-:W2:Y:S02]  /*33b0*/  LDS.U8 R2, [UR4+0x1c] ;  /* 0x00001c04ff027984 */ /* 0x000ea40008000000 */
[----:B--2---:R-:W-:-:S13]  /*33c0*/  ISETP.NE.AND P0, PT, R2, RZ, PT ;  /* 0x000000ff0200720c */ /* 0x004fda0003f05270 */
[----:B------:R-:W-:Y:S05]  /*33d0*/  @P0 BRA `(.L_x_55) ;  /* 0x0000000000580947 */ /* 0x000fea0003800000 */
[----:B------:R-:W-:-:S13]  /*33e0*/  ELECT P0, URZ, PT ;  /* 0x0000000000ff782f */ /* 0x000fda0003800000 */
[----:B------:R-:W-:Y:S05]  /*33f0*/  @!P0 BRA `(.L_x_56) ;  /* 0x0000000000608947 */ /* 0x000fea0003800000 */
[----:B------:R-:W-:Y:S01]  /*3400*/  UMOV UR5, 0x10 ;  /* 0x0000001000057882 */ /* 0x000fe20000000000 */
[----:B------:R-:W-:Y:S01]  /*3410*/  HFMA2 R2, -RZ, RZ, 0, 5.9604644775390625e-08 ;  /* 0x00000001ff027431 */ /* 0x000fe200000001ff */
[----:B------:R-:W-:-:S03]  /*3420*/  MOV R3, 0xffff ;  /* 0x0000ffff00037802 */ /* 0x000fc60000000f00 */
[----:B------:R-:W-:Y:S04]  /*3430*/  DEPBAR.LE SB2, 0x36 ;  /* 0x0000ad800000791a */ /* 0x000fe80000000000 */
[----:B------:R-:W2:Y:S02]  /*3440*/  UTCATOMSWS.FIND_AND_SET.ALIGN UP0, UR5, UR5 ;  /* 0x00000005000575e3 */ /* 0x000ea40008000800 */
[----:B--2---:R-:W-:Y:S01]  /*3450*/  MOV R4, UR5 ;  /* 0x0000000500047c02 */ /* 0x004fe20008000f00 */
[----:B------:R-:W-:Y:S06]  /*3460*/  BRA.U UP0, `(.L_x_57) ;  /* 0x0000000100187547 */ /* 0x000fec000b800000 */
.L_x_58:
[----:B------:R-:W-:Y:S05]  /*3470*/  NANOSLEEP 0x64 ;  /* 0x000000640000795d */ /* 0x000fea0003800000 */
[----:B------:R-:W-:-:S05]  /*3480*/  UMOV UR5, 0x10 ;  /* 0x0000001000057882 */ /* 0x000fca0000000000 */
[----:B------:R-:W-:Y:S04]  /*3490*/  DEPBAR.LE SB2, 0x36 ;  /* 0x0000ad800000791a */ /* 0x000fe80000000000 */
[----:B------:R-:W2:Y:S02]  /*34a0*/  UTCATOMSWS.FIND_AND_SET.ALIGN UP0, UR5, UR5 ;  /* 0x00000005000575e3 */ /* 0x000ea40008000800 */
[----:B--2---:R-:W-:Y:S01]  /*34b0*/  MOV R4, UR5 ;  /* 0x0000000500047c02 */ /* 0x004fe20008000f00 */
[----:B------:R-:W-:Y:S05]  /*34c0*/  BRA.U !UP0, `(.L_x_58) ;  /* 0xfffffffd08e87547 */ /* 0x000fea000b83ffff */
.L_x_57:
[-C--:B------:R-:W-:Y:S02]  /*34d0*/  SHF.L.U32 R3, R3, R4.reuse, RZ ;  /* 0x0000000403037219 */ /* 0x080fe400000006ff */
[----:B------:R-:W-:Y:S01]  /*34e0*/  SHF.L.U32 R2, R2, R4, RZ ;  /* 0x0000000402027219 */ /* 0x000fe200000006ff */
[----:B------:R-:W-:Y:S02]  /*34f0*/  IMAD.SHL.U32 R4, R4, 0x20, RZ ;  /* 0x0000002004047824 */ /* 0x000fe400078e00ff */
[----:B------:R2:W-:Y:S04]  /*3500*/  ATOMS.OR RZ, [UR4+0x14], R3 ;  /* 0x00001403ffff798c */ /* 0x0005e8000b000004 */
[----:B------:R2:W-:Y:S04]  /*3510*/  ATOMS.OR RZ, [UR4+0x18], R2 ;  /* 0x00001802ffff798c */ /* 0x0005e8000b000004 */
[----:B------:R2:W-:Y:S01]  /*3520*/  STS [UR45+0x120], R4 ;  /* 0x00012004ff007988 */ /* 0x0005e2000800082d */
[----:B------:R-:W-:Y:S05]  /*3530*/  BRA `(.L_x_56) ;  /* 0x0000000000107947 */ /* 0x000fea0003800000 */
.L_x_55:
[----:B------:R-:W-:-:S05]  /*3540*/  MOV R2, 0xffffffff ;  /* 0xffffffff00027802 */ /* 0x000fca0000000f00 */
[----:B------:R2:W-:Y:S02]  /*3550*/  STS [UR45+0x120], R2 ;  /* 0x00012002ff007988 */ /* 0x0005e4000800082d */
[----:B--2---:R-:W-:Y:S02]  /*3560*/  MOV R2, 0x3580 ;  /* 0x0000358000027802 */ /* 0x004fe40000000f00 */
[----:B-1---5:R-:W-:Y:S05]  /*3570*/  CALL.REL.NOINC `($__internal_1_$__cuda_sm10x_tcgen05_guardrail_trap_phase_invalid_during_alloc) ;  /* 0x0000006000ac7944 */ /* 0x022fea0003c00000 */
.L_x_56:
[----:B------:R-:W-:Y:S05]  /*3580*/  WARPSYNC.ALL ;  /* 0x0000000000007948 */ /* 0x000fea0003800000 */
[----:B------:R-:W3:Y:S01]  /*3590*/  S2UR UR6, SR_CgaCtaId ;  /* 0x00000000000679c3 */ /* 0x000ee20000008800 */
[----:B------:R-:W-:Y:S01]  /*35a0*/  UMOV UR4, 0x400 ;  /* 0x0000040000047882 */ /* 0x000fe20000000000 */
[----:B------:R-:W-:-:S06]  /*35b0*/  NOP ;  /* 0x0000000000007918 */ /* 0x000fcc0000000000 */
[----:B------:R-:W-:Y:S06]  /*35c0*/  BAR.ARV 0x6, 0xa0 ;  /* 0x0182800000007b1d */ /* 0x000fec0000002000 */
[----:B------:R-:W-:Y:S01]  /*35d0*/  LOP3.LUT R0, R0, 0xffff, RZ, 0xc0, !PT ;  /* 0x0000ffff00007812 */ /* 0x000fe200078ec0ff */
[----:B------:R-:W-:Y:S01]  /*35e0*/  IMAD.MOV.U32 R11, RZ, RZ, 0x1 ;  /* 0x00000001ff0b7424 */ /* 0x000fe200078e00ff */
[----:B------:R-:W-:Y:S01]  /*35f0*/  UMOV UR16, URZ ;  /* 0x000000ff00107c82 */ /* 0x000fe20008000000 */
[----:B------:R-:W-:Y:S01]  /*3600*/  IMAD.MOV.U32 R10, RZ, RZ, RZ ;  /* 0x000000ffff0a7224 */ /* 0x000fe200078e00ff */
[----:B------:R-:W-:Y:S01]  /*3610*/  R2UR UR9, R0 ;  /* 0x00000000000972ca */ /* 0x000fe200000e0000 */
[----:B------:R-:W-:Y:S01]  /*3620*/  IMAD.MOV.U32 R8, RZ, RZ, RZ ;  /* 0x000000ffff087224 */ /* 0x000fe200078e00ff */
[----:B------:R-:W-:Y:S01]  /*3630*/  UMOV UR15, URZ ;  /* 0x000000ff000f7c82 */ /* 0x000fe20008000000 */
[----:B------:R-:W-:Y:S01]  /*3640*/  UMOV UR24, 0x0 ;  /* 0x0000000000187882 */ /* 0x000fe20000000000 */
[----:B------:R-:W-:Y:S01]  /*3650*/  UMOV UR25, 0x4210910 ;  /* 0x0421091000197882 */ /* 0x000fe20000000000 */
[----:B------:R-:W-:Y:S01]  /*3660*/  UMOV UR22, 0x0 ;  /* 0x0000000000167882 */ /* 0x000fe20000000000 */
[----:B---3--:R-:W-:Y:S01]  /*3670*/  ULEA UR6, UR6, UR4, 0x18 ;  /* 0x0000000406067291 */ /* 0x008fe2000f8ec0ff */
[----:B------:R-:W3:Y:S03]  /*3680*/  LDCU.64 UR4, c[0x0][0x388] ;  /* 0x00007100ff0477ac */ /* 0x000ee60008000a00 */
[----:B------:R-:W-:-:S02]  /*3690*/  UIADD3 UR10, UPT, UPT, UR6, 0x8800, URZ ;  /* 0x00008800060a7890 */ /* 0x000fc4000fffe0ff */
[----:B------:R-:W-:-:S03]  /*36a0*/  UIADD3 UR11, UPT, UPT, UR6, 0x18800, URZ ;  /* 0x00018800060b7890 */ /* 0x000fc6000fffe0ff */
[----:B--2---:R-:W2:Y:S01]  /*36b0*/  LDS R2, [UR6+0x120] ;  /* 0x00012006ff027984 */ /* 0x004ea20008000800 */
[----:B------:R-:W-:Y:S02]  /*36c0*/  USHF.R.U32.HI UR10, URZ, 0x4, UR10 ;  /* 0x00000004ff0a7899 */ /* 0x000fe4000801160a */
[----:B------:R-:W-:Y:S02]  /*36d0*/  USHF.R.U32.HI UR11, URZ, 0x4, UR11 ;  /* 0x00000004ff0b7899 */ /* 0x000fe4000801160b */
[----:B------:R-:W-:Y:S02]  /*36e0*/  ULOP3.LUT UR10, UR10, 0x3fff, URZ, 0xc0, !UPT ;  /* 0x00003fff0a0a7892 */ /* 0x000fe4000f8ec0ff */
[----:B------:R-:W-:Y:S02]  /*36f0*/  ULOP3.LUT UR11, UR11, 0x3fff, URZ, 0xc0, !UPT ;  /* 0x00003fff0b0b7892 */ /* 0x000fe4000f8ec0ff */
[----:B------:R-:W-:Y:S02]  /*3700*/  ULOP3.LUT UR10, UR10, 0x10000, URZ, 0xfc, !UPT ;  /* 0x000100000a0a7892 */ /* 0x000fe4000f8efcff */
[----:B---3--:R-:W-:-:S02]  /*3710*/  UIADD3 UR7, UPT, UPT, UR4, 0x1f, URZ ;  /* 0x0000001f04077890 */ /* 0x008fc4000fffe0ff */
[----:B------:R-:W-:Y:S02]  /*3720*/  ULOP3.LUT UR11, UR11, 0x1000000, URZ, 0xfc, !UPT ;  /* 0x010000000b0b7892 */ /* 0x000fe4000f8efcff */
[----:B------:R-:W-:Y:S01]  /*3730*/  USHF.R.S32.HI UR4, URZ, 0x1f, UR7 ;  /* 0x0000001fff047899 */ /* 0x000fe20008011407 */
[----:B------:R-:W-:Y:S01]  /*3740*/  UMOV UR23, 0x4210910 ;  /* 0x0421091000177882 */ /* 0x000fe20000000000 */
[----:B------:R-:W-:Y:S02]  /*3750*/  UMOV UR20, 0x0 ;  /* 0x0000000000147882 */ /* 0x000fe40000000000 */
[----:B------:R-:W-:Y:S01]  /*3760*/  ULEA.HI UR7, UR4, UR7, URZ, 0x5 ;  /* 0x0000000704077291 */ /* 0x000fe2000f8f28ff */
[----:B------:R-:W-:Y:S01]  /*3770*/  UMOV UR21, 0x4210910 ;  /* 0x0421091000157882 */ /* 0x000fe20000000000 */
[----:B------:R-:W-:Y:S02]  /*3780*/  UMOV UR18, 0x0 ;  /* 0x0000000000127882 */ /* 0x000fe40000000000 */
[----:B------:R-:W-:Y:S01]  /*3790*/  USHF.R.S32.HI UR7, URZ, 0x5, UR7 ;  /* 0x00000005ff077899 */ /* 0x000fe20008011407 */
[----:B------:R-:W-:-:S02]  /*37a0*/  UMOV UR19, 0x4210910 ;  /* 0x0421091000137882 */ /* 0x000fc40000000000 */
[----:B------:R-:W3:Y:S01]  /*37b0*/  LDCU UR4, c[0x0][0x390] ;  /* 0x00007200ff0477ac */ /* 0x000ee20008000800 */
[----:B------:R-:W-:Y:S02]  /*37c0*/  UIMAD UR7, UR7, UR5, URZ ;  /* 0x00000005070772a4 */ /* 0x000fe4000f8e02ff */
[----:B------:R-:W-:-:S04]  /*37d0*/  UIADD3 UR5, UPT, UPT, UR6, 0xd8, URZ ;  /* 0x000000d806057890 */ /* 0x000fc8000fffe0ff */
[----:B------:R-:W-:Y:S01]  /*37e0*/  UPRMT UR5, URZ, 0x654, UR5 ;  /* 0x00000654ff057896 */ /* 0x000fe20008000005 */
[C---:B--2---:R-:W-:Y:S01]  /*37f0*/  VIADD R5, R2.reuse, 0x80 ;  /* 0x0000008002057836 */ /* 0x044fe20000000000 */
[----:B------:R-:W-:Y:S01]  /*3800*/  LOP3.LUT R4, R2, 0xffff, RZ, 0xc0, !PT ;  /* 0x0000ffff02047812 */ /* 0x000fe200078ec0ff */
[----:B---3--:R-:W-:-:S03]  /*3810*/  UIMAD UR4, UR7, UR4, URZ ;  /* 0x00000004070472a4 */ /* 0x008fc6000f8e02ff */
[----:B------:R-:W-:Y:S01]  /*3820*/  LOP3.LUT R5, R5, 0xffff, RZ, 0xc0, !PT ;  /* 0x0000ffff05057812 */ /* 0x000fe200078ec0ff */
[----:B------:R-:W-:-:S04]  /*3830*/  UIADD3 UR17, UPT, UPT, UR4, -0x1, URZ ;  /* 0xffffffff04117890 */ /* 0x000fc8000fffe0ff */
[----:B------:R2:W-:Y:S01]  /*3840*/  STL.64 [R1], R4 ;  /* 0x0000000401007387 */ /* 0x0005e20000100a00 */
[----:B------:R-:W-:-:S11]  /*3850*/  UISETP.GE.AND UP2, UPT, UR4, 0x1, UPT ;  /* 0x000000010400788c */ /* 0x000fd6000bf46270 */
.L_x_65:
[----:B--2---:R-:W-:-:S04]  /*3860*/  SHF.L.U32 R3, R10, 0x1f, RZ ;  /* 0x0000001f0a037819 */ /* 0x004fc800000006ff */
[----:B---3--:R-:W3:Y:S02]  /*3870*/  SYNCS.PHASECHK.TRANS64.TRYWAIT P0, [UR6+0xd0], R3 ;  /* 0x0000d003ff0075a7 */ /* 0x008ee40008001106 */
[----:B---34-:R-:W-:Y:S05]  /*3880*/  @!P0 BRA `(.L_x_59) ;  /* 0x00000058000c8947 */ /* 0x018fea0003800000 */
.L_x_158:
[----:B--2---:R-:W2:Y:S01]  /*3890*/  LDS.128 R4, [UR6+0x110] ;  /* 0x00011006ff047984 */ /* 0x004ea20008000c00 */
[----:B------:R-:W-:Y:S01]  /*38a0*/  ULEA UR8, UR16, UR6, 0x3 ;  /* 0x0000000610087291 */ /* 0x000fe2000f8e18ff */
[----:B---3--:R-:W-:Y:S01]  /*38b0*/  SHF.L.U32 R3, R11, 0x1f, RZ ;  /* 0x0000001f0b037819 */ /* 0x008fe200000006ff */
[----:B------:R-:W-:Y:S01]  /*38c0*/  @!PT LDS RZ, [RZ] ;  /* 0x00000000fffff984 */ /* 0x000fe20000000800 */
[----:B------:R-:W-:Y:S01]  /*38d0*/  @!PT LDS RZ, [RZ] ;  /* 0x00000000fffff984 */ /* 0x000fe20000000800 */
[----:B------:R-:W-:Y:S01]  /*38e0*/  @!PT LDS RZ, [RZ] ;  /* 0x00000000fffff984 */ /* 0x000fe20000000800 */
[----:B------:R-:W-:Y:S01]  /*38f0*/  @!PT LDS RZ, [RZ] ;  /* 0x00000000fffff984 */ /* 0x000fe20000000800 */
[----:B------:R3:W-:Y:S06]  /*3900*/  MEMBAR.ALL.CTA ;  /* 0x0000000000007992 */ /* 0x0007ec0000008000 */
[----:B---3--:R-:W3:Y:S02]  /*3910*/  FENCE.VIEW.ASYNC.S ;  /* 0x00000000000073c6 */ /* 0x008ee40000000000 */
[----:B---3--:R-:W-:Y:S01]  /*3920*/  SYNCS.ARRIVE.TRANS64.RED.A1T0 RZ, [UR5], RZ ;  /* 0x000000ffffff79a7 */ /* 0x008fe20008100405 */
[----:B------:R-:W3:Y:S02]  /*3930*/  SYNCS.PHASECHK.TRANS64.TRYWAIT P0, [UR8+0xf0], R3 ;  /* 0x0000f003ff0075a7 */ /* 0x000ee40008001108 */
[----:B--23--:R-:W-:Y:S05]  /*3940*/  @!P0 BRA `(.L_x_60) ;  /* 0x0000005400f48947 */ /* 0x00cfea0003800000 */
.L_x_160:
[----:B------:R-:W-:Y:S05]  /*3950*/  BRA.U !UP2, `(.L_x_61) ;  /* 0x000000010af07547 */ /* 0x000fea000b800000 */
[----:B--2---:R-:W-:Y:S01]  /*3960*/  IMAD.U32 R0, RZ, RZ, UR16 ;  /* 0x00000010ff007e24 */ /* 0x004fe2000f8e00ff */
[----:B------:R-:W-:-:S04]  /*3970*/  ULEA UR4, UR15, UR6, 0x3 ;  /* 0x000000060f047291 */ /* 0x000fc8000f8e18ff */
[----:B------:R-:W-:Y:S02]  /*3980*/  LEA R3, R0, R1, 0x2 ;  /* 0x0000000100037211 */ /* 0x000fe400078e10ff */
[----:B------:R-:W-:-:S04]  /*3990*/  SHF.L.U32 R0, R8, 0x1f, RZ ;  /* 0x0000001f08007819 */ /* 0x000fc800000006ff */
[----:B------:R-:W5:Y:S01]  /*39a0*/  LDL R3, [R3] ;  /* 0x0000000003037983 */ /* 0x000f620000100800 */
[----:B------:R2:W3:Y:S01]  /*39b0*/  SYNCS.PHASECHK.TRANS64.TRYWAIT P2, [UR4], R0 ;  /* 0x00000000ff0075a7 */ /* 0x0004e20008041104 */
[----:B------:R-:W-:Y:S01]  /*39c0*/  UPLOP3.LUT UP3, UPT, UPT, UPT, UPT, 0x40, 0x4 ;  /* 0x000000000004789c */ /* 0x000fe20003f6e870 */
[----:B------:R-:W-:Y:S01]  /*39d0*/  UMOV UR14, UR17 ;  /* 0x00000011000e7c82 */ /* 0x000fe20008000000 */
[----:B------:R-:W-:-:S09]  /*39e0*/  UMOV UR13, UR15 ;  /* 0x0000000f000d7c82 */ /* 0x000fd20008000000 */
.L_x_64:
[----:B----4-:R-:W-:Y:S01]  /*39f0*/  ULEA UR7, UR13, UR6, 0x3 ;  /* 0x000000060d077291 */ /* 0x010fe2000f8e18ff */
[----:B--23--:R-:W-:Y:S11]  /*3a00*/  @P2 BRA `(.L_x_62) ;  /* 0x00000000000c2947 */ /* 0x00cff60003800000 */
[----:B------:R-:W-:Y:S04]  /*3a10*/  SHF.L.U32 R9, R8, 0x1f, RZ ;  /* 0x0000001f08097819 */ /* 0x000fe800000006ff */
[----:B------:R-:W3:Y:S02]  /*3a20*/  SYNCS.PHASECHK.TRANS64.TRYWAIT P0, [UR7], R9 ;  /* 0x00000009ff0075a7 */ /* 0x000ee40008001107 */
[----:B---3--:R-:W-:Y:S05]  /*3a30*/  @!P0 BRA `(.L_x_63) ;  /* 0x0000005400d08947 */ /* 0x008fea0003800000 */
.L_x_62:
[----:B------:R-:W-:Y:S01]  /*3a40*/  UISETP.NE.AND UP0, UPT, UR14, URZ, UPT ;  /* 0x000000ff0e00728c */ /* 0x000fe2000bf05270 */
[----:B------:R-:W-:Y:S01]  /*3a50*/  PLOP3.LUT P2, PT, PT, PT, PT, 0x80, 0x8 ;  /* 0x000000000008781c */ /* 0x000fe20003f4f070 */
[----:B------:R-:W-:Y:S01]  /*3a60*/  UIADD3 UR15, UPT, UPT, UR13, 0x1, URZ ;  /* 0x000000010d0f7890 */ /* 0x000fe2000fffe0ff */
[----:B------:R-:W-:Y:S03]  /*3a70*/  ELECT P1, URZ, PT ;  /* 0x0000000000ff782f */ /* 0x000fe60003820000 */
[----:B------:R-:W-:Y:S01]  /*3a80*/  UISETP.NE.AND UP1, UPT, UR15, 0x8, UPT ;  /* 0x000000080f00788c */ /* 0x000fe2000bf25270 */
[----:B------:R-:W-:Y:S01]  /*3a90*/  PLOP3.LUT P0, PT, PT, PT, UP0, 0x80, 0x8 ;  /* 0x000000000008781c */ /* 0x000fe20003f0f008 */
[----:B------:R-:W-:Y:S02]  /*3aa0*/  ULEA UR26, UR13, UR11, 0xa ;  /* 0x0000000b0d1a7291 */ /* 0x000fe4000f8e50ff */
[----:B------:R-:W-:Y:S02]  /*3ab0*/  USEL UR12, URZ, 0x1, UP1 ;  /* 0x00000001ff0c7887 */ /* 0x000fe40008800000 */
[----:B------:R-:W-:Y:S02]  /*3ac0*/  USEL UR15, UR15, URZ, UP1 ;  /* 0x000000ff0f0f7287 */ /* 0x000fe40008800000 */
[----:B------:R-:W-:Y:S02]  /*3ad0*/  ULEA UR28, UR13, UR10, 0x9 ;  /* 0x0000000a0d1c7291 */ /* 0x000fe4000f8e48ff */
[----:B------:R-:W-:Y:S01]  /*3ae0*/  @UP0 ULEA UR4, UR15, UR6, 0x3 ;  /* 0x000000060f040291 */ /* 0x000fe2000f8e18ff */
[----:B------:R-:W-:Y:S01]  /*3af0*/  LOP3.LUT R8, R8, UR12, RZ, 0x3c, !PT ;  /* 0x0000000c08087c12 */ /* 0x000fe2000f8e3cff */
[----:B------:R-:W-:Y:S02]  /*3b00*/  UIADD3 UR36, UPT, UPT, UR26, 0x40, URZ ;  /* 0x000000401a247890 */ /* 0x000fe4000fffe0ff */
[----:B------:R-:W-:Y:S01]  /*3b10*/  UIADD3 UR34, UPT, UPT, UR28, 0x2, URZ ;  /* 0x000000021c227890 */ /* 0x000fe2000fffe0ff */
[----:B--2---:R-:W-:Y:S01]  /*3b20*/  @P0 SHF.L.U32 R0, R8, 0x1f, RZ ;  /* 0x0000001f08000819 */ /* 0x004fe200000006ff */
[----:B------:R-:W-:Y:S02]  /*3b30*/  UIADD3 UR32, UPT, UPT, UR26, 0x80, URZ ;  /* 0x000000801a207890 */ /* 0x000fe4000fffe0ff */
[----:B------:R-:W-:Y:S01]  /*3b40*/  UIADD3 UR30, UPT, UPT, UR28, 0x4, URZ ;  /* 0x000000041c1e7890 */ /* 0x000fe2000fffe0ff */
[----:B------:R4:W2:Y:S01]  /*3b50*/  @P0 SYNCS.PHASECHK.TRANS64.TRYWAIT P2, [UR4], R0 ;  /* 0x00000000ff0005a7 */ /* 0x0008a20008041104 */
[----:B------:R-:W-:Y:S02]  /*3b60*/  ELECT P0, URZ, PT ;  /* 0x0000000000ff782f */ /* 0x000fe40003800000 */
[C---:B-----5:R-:W-:Y:S01]  /*3b70*/  @P1 R2UR.BROADCAST UR4, R3.reuse ;  /* 0x00000000030412ca */ /* 0x060fe200008e0000 */
[----:B------:R-:W-:Y:S10]  /*3b80*/  UIADD3 UR7, UPT, UPT, UR7, 0x40, URZ ;  /* 0x0000004007077890 */ /* 0x000ff4000fffe0ff */
[C---:B------:R-:W-:Y:S02]  /*3b90*/  @P0 R2UR.BROADCAST UR12, R3.reuse ;  /* 0x00000000030c02ca */ /* 0x040fe400008e0000 */
[----:B------:R-:W-:Y:S01]  /*3ba0*/  ELECT P0, URZ, PT ;  /* 0x0000000000ff782f */ /* 0x000fe20003800000 */
[----:B------:R-:W-:Y:S01]  /*3bb0*/  UMOV UR27, 0x20004020 ;  /* 0x20004020001b7882 */ /* 0x000fe20000000000 */
[----:B------:R-:W-:Y:S01]  /*3bc0*/  UMOV UR29, 0x40004040 ;  /* 0x40004040001d7882 */ /* 0x000fe20000000000 */
[----:B------:R-:W-:Y:S01]  /*3bd0*/  UMOV UR37, 0x20004020 ;  /* 0x2000402000257882 */ /* 0x000fe20000000000 */
[----:B------:R-:W-:Y:S01]  /*3be0*/  UMOV UR35, 0x40004040 ;  /* 0x4000404000237882 */ /* 0x000fe20000000000 */
[----:B------:R-:W-:Y:S01]  /*3bf0*/  UMOV UR33, 0x20004020 ;  /* 0x2000402000217882 */ /* 0x000fe20000000000 */
[----:B------:R-:W-:Y:S01]  /*3c00*/  UMOV UR31, 0x40004040 ;  /* 0x40004040001f7882 */ /* 0x000fe20000000000 */
[----:B------:R-:W-:Y:S01]  /*3c10*/  UMOV UR13, UR15 ;  /* 0x0000000f000d7c82 */ /* 0x000fe20008000000 */
[----:B------:R3:W-:Y:S01]  /*3c20*/  UTCHMMA gdesc[UR28], gdesc[UR26], tmem[UR4], tmem[UR24], idesc[UR25], UP3 ;  /* 0x00ff181a1c0075ea */ /* 0x0007e20009800004 */
[----:B------:R-:W-:Y:S02]  /*3c30*/  UPLOP3.LUT UP3, UPT, UPT, UPT, UPT, 0x80, 0x8 ;  /* 0x000000000008789c */ /* 0x000fe40003f6f070 */
[----:B------:R1:W-:Y:S01]  /*3c40*/  UTCHMMA gdesc[UR34], gdesc[UR36], tmem[UR12], tmem[UR22], idesc[UR23], UPT ;  /* 0x00ff1624220075ea */ /* 0x0003e2000b80000c */
[----:B---3--:R-:W-:Y:S01]  /*3c50*/  UIADD3 UR26, UPT, UPT, UR26, 0xc0, URZ ;  /* 0x000000c01a1a7890 */ /* 0x008fe2000fffe0ff */
[C---:B------:R-:W-:Y:S02]  /*3c60*/  @P0 R2UR.BROADCAST UR4, R3.reuse ;  /* 0x00000000030402ca */ /* 0x040fe400008e0000 */
[----:B------:R-:W-:Y:S11]  /*3c70*/  ELECT P0, URZ, PT ;  /* 0x0000000000ff782f */ /* 0x000ff60003800000 */
[----:B------:R-:W-:Y:S02]  /*3c80*/  @!UPT UIADD3 URZ, UPT, UPT, URZ, URZ, URZ ;  /* 0x000000fffffff290 */ /* 0x000fe4000fffe0ff */
[----:B-1----:R-:W-:Y:S01]  /*3c90*/  @P0 R2UR.BROADCAST UR12, R3 ;  /* 0x00000000030c02ca */ /* 0x002fe200008e0000 */
[----:B------:R-:W-:Y:S01]  /*3ca0*/  UIADD3 UR28, UPT, UPT, UR28, 0x6, URZ ;  /* 0x000000061c1c7890 */ /* 0x000fe2000fffe0ff */
[----:B------:R1:W-:Y:S11]  /*3cb0*/  UTCHMMA gdesc[UR30], gdesc[UR32], tmem[UR4], tmem[UR20], idesc[UR21], UPT ;  /* 0x00ff14201e0075ea */ /* 0x0003f6000b800004 */
[----:B------:R4:W-:Y:S01]  /*3cc0*/  UTCHMMA gdesc[UR28], gdesc[UR26], tmem[UR12], tmem[UR18], idesc[UR19], UPT ;  /* 0x00ff121a1c0075ea */ /* 0x0009e2000b80000c */
[----:B------:R4:W-:Y:S01]  /*3cd0*/  UTCBAR.MULTICAST [UR7], URZ, UR9 ;  /* 0x000000ff070073e9 */ /* 0x0009e20008000809 */
[----:B-1----:R-:W-:Y:S02]  /*3ce0*/  UIADD3 UR4, UPT, UPT, UR14, 0x1, URZ ;  /* 0x000000010e047890 */ /* 0x002fe4000fffe0ff */
[----:B------:R-:W-:Y:S02]  /*3cf0*/  UIADD3 UR14, UPT, UPT, UR14, -0x1, URZ ;  /* 0xffffffff0e0e7890 */ /* 0x000fe4000fffe0ff */
[----:B------:R-:W-:Y:S09]  /*3d00*/  UISETP.GT.U32.AND UP0, UPT, UR4, 0x1, UPT ;  /* 0x000000010400788c */ /* 0x000ff2000bf04070 */
[----:B------:R-:W-:Y:S05]  /*3d10*/  BRA.U UP0, `(.L_x_64) ;  /* 0xfffffffd00347547 */ /* 0x000fea000b83ffff */
.L_x_61:
[----:B------:R-:W-:Y:S01]  /*3d20*/  UIADD3 UR16, UPT, UPT, UR16, 0x1, URZ ;  /* 0x0000000110107890 */ /* 0x000fe2000fffe0ff */
[----:B------:R-:W-:Y:S01]  /*3d30*/  LOP3.LUT P0, RZ, R6, 0x1, RZ, 0xc0, !PT ;  /* 0x0000000106ff7812 */ /* 0x000fe2000780c0ff */
[----:B------:R-:W-:Y:S01]  /*3d40*/  UIADD3 UR8, UPT, UPT, UR8, 0xe0, URZ ;  /* 0x000000e008087890 */ /* 0x000fe2000fffe0ff */
[----:B------:R-:W-:Y:S01]  /*3d50*/  LOP3.LUT R10, R10, 0x1, RZ, 0x3c, !PT ;  /* 0x000000010a0a7812 */ /* 0x000fe200078e3cff */
[----:B------:R-:W-:-:S04]  /*3d60*/  UISETP.NE.AND UP0, UPT, UR16, 0x2, UPT ;  /* 0x000000021000788c */ /* 0x000fc8000bf05270 */
[----:B------:R-:W-:Y:S02]  /*3d70*/  USEL UR4, URZ, 0x1, UP0 ;  /* 0x00000001ff047887 */ /* 0x000fe40008000000 */
[----:B------:R-:W-:Y:S01]  /*3d80*/  USEL UR16, UR16, URZ, UP0 ;  /* 0x000000ff10107287 */ /* 0x000fe20008000000 */
[----:B------:R3:W-:Y:S03]  /*3d90*/  UTCBAR [UR8], URZ ;  /* 0x000000ff080073e9 */ /* 0x0007e600080000ff */
[----:B------:R-:W-:Y:S01]  /*3da0*/  LOP3.LUT R11, R11, UR4, RZ, 0x3c, !PT ;  /* 0x000000040b0b7c12 */ /* 0x000fe2000f8e3cff */
[----:B------:R-:W-:Y:S07]  /*3db0*/  @P0 BRA `(.L_x_65) ;  /* 0xfffffff800a80947 */ /* 0x000fee000383ffff */
[----:B------:R-:W1:Y:S01]  /*3dc0*/  S2UR UR4, SR_CgaCtaId ;  /* 0x00000000000479c3 */ /* 0x000e620000008800 */
[----:B------:R-:W-:Y:S01]  /*3dd0*/  ELECT P0, URZ, PT ;  /* 0x0000000000ff782f */ /* 0x000fe20003800000 */
[----:B--2-4-:R-:W-:Y:S01]  /*3de0*/  IMAD.MOV.U32 R0, RZ, RZ, 0x1 ;  /* 0x00000001ff007424 */ /* 0x014fe200078e00ff */
[----:B------:R-:W-:Y:S01]  /*3df0*/  UIADD3 UR6, UPT, UPT, UR6, 0xf0, URZ ;  /* 0x000000f006067890 */ /* 0x000fe2000fffe0ff */
[----:B------:R-:W-:Y:S01]  /*3e00*/  SHF.L.U32 R3, R11, 0x1f, RZ ;  /* 0x0000001f0b037819 */ /* 0x000fe200000006ff */
[----:B------:R-:W-:-:S03]  /*3e10*/  UMOV UR5, 0x40 ;  /* 0x0000004000057882 */ /* 0x000fc60000000000 */
[----:B------:R-:W-:Y:S01]  /*3e20*/  UVIRTCOUNT.DEALLOC.SMPOOL 0x80 ;  /* 0x000000800000784c */ /* 0x000fe20000000000 */
[----:B-1----:R-:W-:Y:S02]  /*3e30*/  ULEA UR4, UR4, UR5, 0x18 ;  /* 0x0000000504047291 */ /* 0x002fe4000f8ec0ff */
[----:B------:R-:W-:-:S07]  /*3e40*/  ULEA UR5, UR16, UR6, 0x3 ;  /* 0x0000000610057291 */ /* 0x000fce000f8e18ff */
[----:B------:R1:W-:Y:S02]  /*3e50*/  @P0 STS.U8 [UR4+0x1c], R0 ;  /* 0x00001c00ff000988 */ /* 0x0003e40008000004 */
[----:B------:R-:W2:Y:S02]  /*3e60*/  SYNCS.PHASECHK.TRANS64.TRYWAIT P0, [UR5], R3 ;  /* 0x00000003ff0075a7 */ /* 0x000ea40008001105 */
[----:B-12---:R-:W-:Y:S05]  /*3e70*/  @!P0 BRA `(.L_x_66) ;  /* 0x0000005000d88947 */ /* 0x006fea0003800000 */
.L_x_163:
[----:B------:R-:W-:-:S04]  /*3e80*/  UIADD3 UR7, UPT, UPT, UR16, 0x1, URZ ;  /* 0x0000000110077890 */ /* 0x000fc8000fffe0ff */
[----:B------:R-:W-:-:S04]  /*3e90*/  UISETP.NE.AND UP0, UPT, UR7, 0x2, UPT ;  /* 0x000000020700788c */ /* 0x000fc8000bf05270 */
[----:B------:R-:W-:Y:S02]  /*3ea0*/  USEL UR5, URZ, 0x1, UP0 ;  /* 0x00000001ff057887 */ /* 0x000fe40008000000 */
[----:B------:R-:W-:-:S04]  /*3eb0*/  USEL UR7, UR7, URZ, UP0 ;  /* 0x000000ff07077287 */ /* 0x000fc80008000000 */
[----:B------:R-:W-:Y:S01]  /*3ec0*/  ULEA UR7, UR7, UR6, 0x3 ;  /* 0x0000000607077291 */ /* 0x000fe2000f8e18ff */
[----:B-1----:R-:W-:-:S04]  /*3ed0*/  LOP3.LUT R3, R11, UR5, RZ, 0x3c, !PT ;  /* 0x000000050b037c12 */ /* 0x002fc8000f8e3cff */
[----:B------:R-:W-:-:S04]  /*3ee0*/  SHF.L.U32 R3, R3, 0x1f, RZ ;  /* 0x0000001f03037819 */ /* 0x000fc800000006ff */
[----:B------:R-:W1:Y:S02]  /*3ef0*/  SYNCS.PHASECHK.TRANS64.TRYWAIT P0, [UR7], R3 ;  /* 0x00000003ff0075a7 */ /* 0x000e640008001107 */
[----:B-1----:R-:W-:Y:S05]  /*3f00*/  @!P0 BRA `(.L_x_67) ;  /* 0x0000005000cc8947 */ /* 0x002fea0003800000 */
.L_x_165:
[----:B------:R-:W-:Y:S01]  /*3f10*/  NOP ;  /* 0x0000000000007918 */ /* 0x000fe20000000000 */
[----:B-1----:R-:W1:Y:S01]  /*3f20*/  LDS R0, [UR4+0x14] ;  /* 0x00001404ff007984 */ /* 0x002e620008000800 */
[----:B------:R-:W-:Y:S01]  /*3f30*/  LOP3.LUT R2, R2, 0xffff, RZ, 0xc0, !PT ;  /* 0x0000ffff02027812 */ /* 0x000fe200078ec0ff */
[----:B------:R-:W-:Y:S02]  /*3f40*/  IMAD.MOV.U32 R3, RZ, RZ, 0xffff ;  /* 0x0000ffffff037424 */ /* 0x000fe400078e00ff */
[----:B------:R-:W-:Y:S01]  /*3f50*/  IMAD.MOV.U32 R5, RZ, RZ, 0x1 ;  /* 0x00000001ff057424 */ /* 0x000fe200078e00ff */
[----:B------:R-:W-:-:S04]  /*3f60*/  SHF.R.U32.HI R2, RZ, 0x5, R2 ;  /* 0x00000005ff027819 */ /* 0x000fc80000011602 */
[-C--:B------:R-:W-:Y:S02]  /*3f70*/  SHF.L.U32 R3, R3, R2.reuse, RZ ;  /* 0x0000000203037219 */ /* 0x080fe400000006ff */
[----:B------:R-:W-:Y:S02]  /*3f80*/  SHF.L.U32 R5, R5, R2, RZ ;  /* 0x0000000205057219 */ /* 0x000fe400000006ff */
[----:B-1----:R-:W-:-:S04]  /*3f90*/  LOP3.LUT R0, R0, R3, RZ, 0xc0, !PT ;  /* 0x0000000300007212 */ /* 0x002fc800078ec0ff */
[----:B------:R-:W-:-:S13]  /*3fa0*/  ISETP.NE.AND P0, PT, R0, R3, PT ;  /* 0x000000030000720c */ /* 0x000fda0003f05270 */
[----:B------:R-:W-:Y:S05]  /*3fb0*/  @P0 BRA `(.L_x_68) ;  /* 0x00000000005c0947 */ /* 0x000fea0003800000 */
[----:B------:R-:W1:Y:S02]  /*3fc0*/  LDS R0, [UR4+0x18] ;  /* 0x00001804ff007984 */ /* 0x000e640008000800 */
[----:B-1----:R-:W-:-:S04]  /*3fd0*/  LOP3.LUT R0, R0, R5, RZ, 0xc0, !PT ;  /* 0x0000000500007212 */ /* 0x002fc800078ec0ff */
[----:B------:R-:W-:-:S13]  /*3fe0*/  ISETP.NE.AND P0, PT, R0, R5, PT ;  /* 0x000000050000720c */ /* 0x000fda0003f05270 */
[----:B------:R-:W-:Y:S05]  /*3ff0*/  @P0 BRA `(.L_x_69) ;  /* 0x0000000000400947 */ /* 0x000fea0003800000 */
[----:B---3--:R-:W-:Y:S01]  /*4000*/  R2UR UR8, R3 ;  /* 0x00000000030872ca */ /* 0x008fe200000e0000 */
[----:B------:R-:W1:Y:S01]  /*4010*/  S2R R2, SR_LANEID ;  /* 0x0000000000027919 */ /* 0x000e620000000000 */
[----:B------:R-:W-:Y:S01]  /*4020*/  LOP3.LUT R5, RZ, R5, RZ, 0x33, !PT ;  /* 0x00000005ff057212 */ /* 0x000fe200078e33ff */
[----:B------:R-:W-:Y:S02]  /*4030*/  VOTEU.ANY UR7, UPT, PT ;  /* 0x0000000000077886 */ /* 0x000fe400038e0100 */
[----:B------:R-:W-:Y:S01]  /*4040*/  UFLO.U32 UR7, UR7 ;  /* 0x00000007000772bd */ /* 0x000fe200080e0000 */
[----:B------:R-:W2:Y:S07]  /*4050*/  REDUX UR5, R5 ;  /* 0x00000000050573c4 */ /* 0x000eae0000000000 */
[----:B------:R-:W-:-:S06]  /*4060*/  ULOP3.LUT UR8, URZ, UR8, URZ, 0x33, !UPT ;  /* 0x00000008ff087292 */ /* 0x000fcc000f8e33ff */
[----:B------:R-:W-:-:S04]  /*4070*/  IMAD.U32 R0, RZ, RZ, UR8 ;  /* 0x00000008ff007e24 */ /* 0x000fc8000f8e00ff */
[----:B------:R-:W3:Y:S02]  /*4080*/  REDUX UR6, R0 ;  /* 0x00000000000673c4 */ /* 0x000ee40000000000 */
[----:B------:R4:W-:Y:S01]  /*4090*/  UTCATOMSWS.AND URZ, UR8 ;  /* 0x0000000800ff79e3 */ /* 0x0009e20008000000 */
[----:B-1----:R-:W-:Y:S01]  /*40a0*/  ISETP.EQ.U32.AND P0, PT, R2, UR7, PT ;  /* 0x0000000702007c0c */ /* 0x002fe2000bf02070 */
[----:B--2---:R-:W-:Y:S02]  /*40b0*/  IMAD.U32 R2, RZ, RZ, UR5 ;  /* 0x00000005ff027e24 */ /* 0x004fe4000f8e00ff */
[----:B---3--:R-:W-:-:S10]  /*40c0*/  IMAD.U32 R3, RZ, RZ, UR6 ;  /* 0x00000006ff037e24 */ /* 0x008fd4000f8e00ff */
[----:B------:R4:W-:Y:S04]  /*40d0*/  @P0 ATOMS.AND RZ, [UR4+0x14], R3 ;  /* 0x00001403ffff098c */ /* 0x0009e8000a800004 */
[----:B------:R4:W-:Y:S01]  /*40e0*/  @P0 ATOMS.AND RZ, [UR4+0x18], R2 ;  /* 0x00001802ffff098c */ /* 0x0009e2000a800004 */
[----:B------:R-:W-:Y:S05]  /*40f0*/  BRA `(.L_x_70) ;  /* 0x0000000000147947 */ /* 0x000fea0003800000 */
.L_x_69:
[----:B------:R-:W-:Y:S02]  /*4100*/  MOV R2, 0x4120 ;  /* 0x0000412000027802 */ /* 0x000fe40000000f00 */
[----:B---3-5:R-:W-:Y:S05]  /*4110*/  CALL.REL.NOINC `($__internal_0_$__cuda_sm10x_tcgen05_guardrail_trap_col_being_dealloced_not_returned_by_alloc) ;  /* 0x0000005400b87944 */ /* 0x028fea0003c00000 */
[----:B------:R-:W-:Y:S05]  /*4120*/  BRA `(.L_x_70) ;  /* 0x0000000000087947 */ /* 0x000fea0003800000 */
.L_x_68:
[----:B------:R-:W-:Y:S02]  /*4130*/  MOV R2, 0x4150 ;  /* 0x0000415000027802 */ /* 0x000fe40000000f00 */
[----:B---3-5:R-:W-:Y:S05]  /*4140*/  CALL.REL.NOINC `($__internal_2_$__cuda_sm10x_tcgen05_guardrail_trap_unallocated_columns_being_dealloced) ;  /* 0x0000005400c47944 */ /* 0x028fea0003c00000 */
.L_x_70:
[----:B------:R-:W-:Y:S01]  /*4150*/  NOP ;  /* 0x0000000000007918 */ /* 0x000fe20000000000 */
[----:B----4-:R-:W-:Y:S05]  /*4160*/  EXIT ;  /* 0x000000000000794d */ /* 0x010fea0003800000 */
.L_x_54:
[----:B------:R-:W-:-:S09]  /*4170*/  UISETP.NE.OR UP6, UPT, UR4, 0x3, !UP6 ;  /* 0x000000030400788c */ /* 0x000fd2000f7c5670 */
[----:B------:R-:W-:Y:S05]  /*4180*/  BRA.U UP6, `(.L_x_71) ;  /* 0x0000001106687547 */ /* 0x000fea000b800000 */
[----:B-----5:R-:W2:Y:S01]  /*4190*/  LDC.64 R32, c[0x0][0x988] ;  /* 0x00026200ff207b82 */ /* 0x020ea20000000a00 */
[----:B------:R-:W3:Y:S01]  /*41a0*/  LDCU.64 UR6, c[0x0][0x888] ;  /* 0x00011100ff0677ac */ /* 0x000ee20008000a00 */
[----:B------:R-:W-:Y:S02]  /*41b0*/  IMAD.MOV.U32 R36, RZ, RZ, 0x1 ;  /* 0x00000001ff247424 */ /* 0x000fe400078e00ff */
[----:B------:R-:W-:Y:S01]  /*41c0*/  IMAD.MOV.U32 R34, RZ, RZ, RZ ;  /* 0x000000ffff227224 */ /* 0x000fe200078e00ff */
[----:B------:R-:W4:Y:S03]  /*41d0*/  LDCU.64 UR4, c[0x0][0x890] ;  /* 0x00011200ff0477ac */ /* 0x000f260008000a00 */
[----:B------:R-:W1:Y:S01]  /*41e0*/  LDC.64 R24, c[0x0][0x980] ;  /* 0x00026000ff187b82 */ /* 0x000e620000000a00 */
[----:B------:R-:W-:Y:S01]  /*41f0*/  UMOV UR15, 0x400 ;  /* 0x00000400000f7882 */ /* 0x000fe20000000000 */
[----:B------:R-:W-:-:S02]  /*4200*/  USEL UR22, URZ, 0x1, UP5 ;  /* 0x00000001ff167887 */ /* 0x000fc4000a800000 */
[----:B------:R-:W-:Y:S02]  /*4210*/  ULEA UR15, UR45, UR15, 0x18 ;  /* 0x0000000f2d0f7291 */ /* 0x000fe4000f8ec0ff */
[----:B------:R-:W-:Y:S02]  /*4220*/  UPLOP3.LUT UP2, UPT, UPT, UPT, UPT, 0x40, 0x4 ;  /* 0x000000000004789c */ /* 0x000fe40003f4e870 */
[----:B------:R-:W1:Y:S01]  /*4230*/  LDC R0, c[0x0][0xb30] ;  /* 0x0002cc00ff007b82 */ /* 0x000e620000000800 */
[----:B------:R-:W-:Y:S02]  /*4240*/  UIADD3 UR23, UPT, UPT, UR15, 0x98, URZ ;  /* 0x000000980f177890 */ /* 0x000fe4000fffe0ff */
[----:B---3--:R-:W-:Y:S02]  /*4250*/  UISETP.NE.U32.AND UP1, UPT, UR6, URZ, UPT ;  /* 0x000000ff0600728c */ /* 0x008fe4000bf25070 */
[----:B------:R-:W-:Y:S02]  /*4260*/  UIADD3 UR33, UPT, UPT, UR15, 0x80, URZ ;  /* 0x000000800f217890 */ /* 0x000fe4000fffe0ff */
[----:B------:R-:W-:Y:S01]  /*4270*/  UISETP.NE.AND.EX UP1, UPT, UR7, URZ, UPT, UP1 ;  /* 0x000000ff0700728c */ /* 0x000fe2000bf25310 */
[----:B------:R-:W3:Y:S01]  /*4280*/  LDC R27, c[0x0][0x370] ;  /* 0x0000dc00ff1b7b82 */ /* 0x000ee20000000800 */
[C---:B--2---:R-:W-:Y:S01]  /*4290*/  ISETP.NE.AND P0, PT, R33.reuse, 0x1, PT ;  /* 0x000000012100780c */ /* 0x044fe20003f05270 */
[----:B------:R-:W-:Y:S01]  /*42a0*/  UIADD3 UR25, UPT, UPT, UR15, 0x88, URZ ;  /* 0x000000880f197890 */ /* 0x000fe2000fffe0ff */
[----:B------:R-:W-:Y:S01]  /*42b0*/  R2UR UR6, R33 ;  /* 0x00000000210672ca */ /* 0x000fe200000e0000 */
[----:B----4-:R-:W-:Y:S01]  /*42c0*/  UISETP.NE.U32.AND UP5, UPT, UR4, URZ, UPT ;  /* 0x000000ff0400728c */ /* 0x010fe2000bfa5070 */
[----:B------:R-:W-:Y:S01]  /*42d0*/  IMAD.MOV.U32 R33, RZ, RZ, 0x2000 ;  /* 0x00002000ff217424 */ /* 0x000fe200078e00ff */
[----:B------:R-:W-:-:S02]  /*42e0*/  UIADD3 UR14, UPT, UPT, UR15, 0xd8, URZ ;  /* 0x000000d80f0e7890 */ /* 0x000fc4000fffe0ff */
[----:B------:R-:W2:Y:S01]  /*42f0*/  LDC R2, c[0x0][0xb0c] ;  /* 0x0002c300ff027b82 */ /* 0x000ea20000000800 */
[----:B-1----:R-:W-:Y:S01]  /*4300*/  R2UR UR7, R24 ;  /* 0x00000000180772ca */ /* 0x002fe200000e0000 */
[----:B------:R-:W-:Y:S02]  /*4310*/  UIADD3 UR17, UPT, UPT, UR15, 0x90, URZ ;  /* 0x000000900f117890 */ /* 0x000fe4000fffe0ff */
[----:B------:R-:W-:Y:S02]  /*4320*/  UPRMT UR23, UR45, 0x654, UR23 ;  /* 0x000006542d177896 */ /* 0x000fe40008000017 */
[----:B------:R-:W-:Y:S02]  /*4330*/  UPRMT UR31, UR45, 0x654, UR33 ;  /* 0x000006542d1f7896 */ /* 0x000fe40008000021 */
[----:B------:R-:W1:Y:S01]  /*4340*/  LDC R17, c[0x0][0xb20] ;  /* 0x0002c800ff117b82 */ /* 0x000e620000000800 */
[----:B------:R-:W-:Y:S01]  /*4350*/  ISETP.NE.AND P1, PT, R0, 0x1, PT ;  /* 0x000000010000780c */ /* 0x000fe20003f25270 */
[----:B------:R-:W-:-:S02]  /*4360*/  UPRMT UR30, UR45, 0x654, UR25 ;  /* 0x000006542d1e7896 */ /* 0x000fc40008000019 */
[----:B------:R-:W-:Y:S02]  /*4370*/  UPRMT UR14, URZ, 0x654, UR14 ;  /* 0x00000654ff0e7896 */ /* 0x000fe4000800000e */
[----:B------:R-:W-:Y:S02]  /*4380*/  UPRMT UR45, UR45, 0x654, UR17 ;  /* 0x000006542d2d7896 */ /* 0x000fe40008000011 */
[----:B------:R-:W4:Y:S01]  /*4390*/  LDC.64 R38, c[0x0][0x348] ;  /* 0x0000d200ff267b82 */ /* 0x000f220000000a00 */
[----:B------:R-:W-:Y:S01]  /*43a0*/  UISETP.NE.AND.EX UP5, UPT, UR5, URZ, UPT, UP5 ;  /* 0x000000ff0500728c */ /* 0x000fe2000bfa5350 */
[----:B------:R-:W-:-:S06]  /*43b0*/  VOTEU.ANY UP4, P0 ;  /* 0x0000000000ff7886 */ /* 0x000fcc0000080100 */
[----:B------:R-:W1:Y:S08]  /*43c0*/  LDC.64 R20, c[0x0][0xb10] ;  /* 0x0002c400ff147b82 */ /* 0x000e700000000a00 */
[----:B------:R-:W1:Y:S08]  /*43d0*/  LDC.64 R6, c[0x0][0xb18] ;  /* 0x0002c600ff067b82 */ /* 0x000e700000000a00 */
[----:B------:R-:W1:Y:S08]  /*43e0*/  LDC.64 R4, c[0x0][0xb28] ;  /* 0x0002ca00ff047b82 */ /* 0x000e700000000a00 */
[----:B------:R-:W1:Y:S08]  /*43f0*/  LDC.64 R22, c[0x0][0x990] ;  /* 0x00026400ff167b82 */ /* 0x000e700000000a00 */
[----:B--23--:R-:W1:Y:S02]  /*4400*/  LDC R18, c[0x0][0x374] ;  /* 0x0000dd00ff127b82 */ /* 0x00ce640000000800 */
.L_x_82:
[----:B------:R-:W-:Y:S04]  /*4410*/  SHF.L.U32 R3, R34, 0x1f, RZ ;  /* 0x0000001f22037819 */ /* 0x000fe800000006ff */
[----:B--2---:R-:W2:Y:S02]  /*4420*/  SYNCS.PHASECHK.TRANS64.TRYWAIT P0, [UR15+0xd0], R3 ;  /* 0x0000d003ff0075a7 */ /* 0x004ea4000800110f */
[----:B--2---:R-:W-:Y:S05]  /*4430*/  @!P0 BRA `(.L_x_72) ;  /* 0x0000004c00988947 */ /* 0x004fea0003800000 */
.L_x_167:
[----:B------:R-:W3:Y:S01]  /*4440*/  LDS.128 R28, [UR15+0x110] ;  /* 0x0001100fff1c7984 */ /* 0x000ee20008000c00 */
[----:B------:R-:W-:Y:S01]  /*4450*/  ISETP.GE.AND P0, PT, R26, 0x1, PT ;  /* 0x000000011a00780c */ /* 0x000fe20003f06270 */
[----:B------:R-:W-:Y:S01]  /*4460*/  @!PT LDS RZ, [RZ] ;  /* 0x00000000fffff984 */ /* 0x000fe20000000800 */
[----:B------:R-:W-:Y:S01]  /*4470*/  @!PT LDS RZ, [RZ] ;  /* 0x00000000fffff984 */ /* 0x000fe20000000800 */
[----:B------:R-:W-:Y:S01]  /*4480*/  @!PT LDS RZ, [RZ] ;  /* 0x00000000fffff984 */ /* 0x000fe20000000800 */
[----:B------:R-:W-:Y:S01]  /*4490*/  @!PT LDS RZ, [RZ] ;  /* 0x00000000fffff984 */ /* 0x000fe20000000800 */
[----:B------:R5:W-:Y:S06]  /*44a0*/  MEMBAR.ALL.CTA ;  /* 0x0000000000007992 */ /* 0x000bec0000008000 */
[----:B-----5:R-:W5:Y:S02]  /*44b0*/  FENCE.VIEW.ASYNC.S ;  /* 0x00000000000073c6 */ /* 0x020f640000000000 */
[----:B-----5:R-:W-:Y:S01]  /*44c0*/  SYNCS.ARRIVE.TRANS64.RED.A1T0 RZ, [UR14], RZ ;  /* 0x000000ffffff79a7 */ /* 0x020fe2000810040e */
[----:B---3--:R-:W-:Y:S11]  /*44d0*/  LOP3.LUT P3, RZ, R30, 0x1, RZ, 0xc0, !PT ;  /* 0x000000011eff7812 */ /* 0x008ff6000786c0ff */
[----:B------:R-:W-:Y:S02]  /*44e0*/  @!UPT UIADD3 URZ, UPT, UPT, URZ, URZ, URZ ;  /* 0x000000fffffff290 */ /* 0x000fe4000fffe0ff */
[----:B------:R-:W-:Y:S02]  /*44f0*/  @P3 MOV R13, R28 ;  /* 0x0000001c000d3202 */ /* 0x000fe40000000f00 */
[----:B------:R-:W-:Y:S01]  /*4500*/  @P3 LOP3.LUT R8, R29, 0xffff, RZ, 0xc0, !PT ;  /* 0x0000ffff1d083812 */ /* 0x000fe200078ec0ff */
[----:B------:R-:W-:Y:S06]  /*4510*/  @!P0 BRA `(.L_x_73) ;  /* 0x0000000000a48947 */ /* 0x000fec0003800000 */
[----:B-1----:R-:W-:Y:S01]  /*4520*/  IMAD.HI.U32 R42, R18, R7, RZ ;  /* 0x00000007122a7227 */ /* 0x002fe200078e00ff */
[----:B------:R-:W-:Y:S02]  /*4530*/  ISETP.NE.AND P0, PT, R6, 0x1, PT ;  /* 0x000000010600780c */ /* 0x000fe40003f05270 */
[----:B------:R-:W-:Y:S01]  /*4540*/  ISETP.NE.AND P2, PT, R26, 0x1, PT ;  /* 0x000000011a00780c */ /* 0x000fe20003f45270 */
[-C--:B------:R-:W-:Y:S01]  /*4550*/  IMAD.HI.U32 R40, R27, R20.reuse, RZ ;  /* 0x000000141b287227 */ /* 0x080fe200078e00ff */
[----:B------:R-:W-:Y:S02]  /*4560*/  SHF.R.U32.HI R37, RZ, R17, R42 ;  /* 0x00000011ff257219 */ /* 0x000fe4000001162a */
[----:B------:R-:W-:Y:S01]  /*4570*/  ISETP.NE.AND P4, PT, R2, 0x1, PT ;  /* 0x000000010200780c */ /* 0x000fe20003f85270 */
[----:B------:R-:W-:Y:S01]  /*4580*/  IMAD.HI.U32 R46, R8, R7, RZ ;  /* 0x00000007082e7227 */ /* 0x000fe200078e00ff */
[----:B------:R-:W-:Y:S02]  /*4590*/  SHF.R.U32.HI R40, RZ, R21, R40 ;  /* 0x00000015ff287219 */ /* 0x000fe40000011628 */
[----:B--2---:R-:W-:Y:S01]  /*45a0*/  SEL R3, R18, R37, !P0 ;  /* 0x0000002512037207 */ /* 0x004fe20004000000 */
[----:B------:R-:W-:Y:S01]  /*45b0*/  IMAD.HI.U32 R42, R13, R20, RZ ;  /* 0x000000140d2a7227 */ /* 0x000fe200078e00ff */
[----:B------:R-:W-:Y:S02]  /*45c0*/  SEL R11, R27, R40, !P4 ;  /* 0x000000281b0b7207 */ /* 0x000fe40006000000 */
[----:B------:R-:W-:Y:S01]  /*45d0*/  SHF.R.U32.HI R37, RZ, R17, R46 ;  /* 0x00000011ff257219 */ /* 0x000fe2000001162e */
[-C--:B------:R-:W-:Y:S01]  /*45e0*/  IMAD.HI.U32 R44, R3, R4.reuse, RZ ;  /* 0x00000004032c7227 */ /* 0x080fe200078e00ff */
[----:B------:R-:W-:Y:S02]  /*45f0*/  SHF.R.U32.HI R42, RZ, R21, R42 ;  /* 0x00000015ff2a7219 */ /* 0x000fe4000001162a */
[----:B------:R-:W-:Y:S01]  /*4600*/  SEL R9, R8, R37, !P0 ;  /* 0x0000002508097207 */ /* 0x000fe20004000000 */
[-C--:B------:R-:W-:Y:S01]  /*4610*/  IMAD.HI.U32 R40, R11, R4.reuse, RZ ;  /* 0x000000040b287227 */ /* 0x080fe200078e00ff */
[-C--:B------:R-:W-:Y:S03]  /*4620*/  @P2 SHF.R.U32.HI R3, RZ, R5.reuse, R44 ;  /* 0x00000005ff032219 */ /* 0x080fe6000001162c */
[----:B------:R-:W-:Y:S01]  /*4630*/  IMAD.HI.U32 R14, R9, R4, RZ ;  /* 0x00000004090e7227 */ /* 0x000fe200078e00ff */
[----:B------:R-:W-:Y:S03]  /*4640*/  @P2 SHF.R.U32.HI R11, RZ, R5, R40 ;  /* 0x00000005ff0b2219 */ /* 0x000fe60000011628 */
[C---:B------:R-:W-:Y:S01]  /*4650*/  IMAD R10, R26.reuse, R3, RZ ;  /* 0x000000031a0a7224 */ /* 0x040fe200078e02ff */
[----:B------:R-:W-:Y:S01]  /*4660*/  SEL R3, R13, R42, !P4 ;  /* 0x0000002a0d037207 */ /* 0x000fe20006000000 */
[C---:B------:R-:W-:Y:S01]  /*4670*/  IMAD R12, R26.reuse, R11, RZ ;  /* 0x0000000b1a0c7224 */ /* 0x040fe200078e02ff */
[-C--:B------:R-:W-:Y:S02]  /*4680*/  SHF.R.U32.HI R14, RZ, R5.reuse, R14 ;  /* 0x00000005ff0e7219 */ /* 0x080fe4000001160e */
[C---:B------:R-:W-:Y:S02]  /*4690*/  ISETP.GE.AND P0, PT, R9.reuse, R10, PT ;  /* 0x0000000a0900720c */ /* 0x040fe40003f06270 */
[----:B------:R-:W-:Y:S02]  /*46a0*/  SEL R15, R9, R14, !P2 ;  /* 0x0000000e090f7207 */ /* 0x000fe40005000000 */
[C---:B------:R-:W-:Y:S03]  /*46b0*/  ISETP.GE.OR P0, PT, R3.reuse, R12, P0 ;  /* 0x0000000c0300720c */ /* 0x040fe60000706670 */
[----:B------:R-:W-:Y:S04]  /*46c0*/  IMAD.MOV R14, RZ, RZ, -R15 ;  /* 0x000000ffff0e7224 */ /* 0x000fe800078e0a0f */
[----:B------:R-:W-:Y:S06]  /*46d0*/  IMAD R14, R26, R14, R9 ;  /* 0x0000000e1a0e7224 */ /* 0x000fec00078e0209 */
[C---:B------:R-:W-:Y:S05]  /*46e0*/  @!P0 IMAD.HI.U32 R10, R3.reuse, R4, RZ ;  /* 0x00000004030a8227 */ /* 0x040fea00078e00ff */
[----:B------:R-:W-:Y:S04]  /*46f0*/  @!P0 SHF.R.U32.HI R10, RZ, R5, R10 ;  /* 0x00000005ff0a8219 */ /* 0x000fe8000001160a */
[----:B------:R-:W-:Y:S01]  /*4700*/  @!P0 SEL R0, R3, R10, !P2 ;  /* 0x0000000a03008207 */ /* 0x000fe20005000000 */
[----:B------:R-:W-:Y:S03]  /*4710*/  IMAD.MOV R10, RZ, RZ, -R3 ;  /* 0x000000ffff0a7224 */ /* 0x000fe600078e0a03 */
[----:B------:R-:W-:Y:S01]  /*4720*/  @!P0 IADD3 R15, PT, PT, R15, -R0, RZ ;  /* 0x800000000f0f8210 */ /* 0x000fe20007ffe0ff */
[----:B------:R-:W-:Y:S01]  /*4730*/  @!P0 IMAD R0, R11, R14, R0 ;  /* 0x0000000e0b008224 */ /* 0x000fe200078e0200 */
[----:B------:R-:W-:Y:S01]  /*4740*/  IADD3 R11, PT, PT, -R9, RZ, RZ ;  /* 0x000000ff090b7210 */ /* 0x000fe20007ffe1ff */
[----:B------:R-:W-:Y:S02]  /*4750*/  IMAD R13, R2, R10, R13 ;  /* 0x0000000a020d7224 */ /* 0x000fe400078e020d */
[----:B------:R-:W-:Y:S02]  /*4760*/  @!P0 IMAD R9, R15, R26, R3 ;  /* 0x0000001a0f098224 */ /* 0x000fe400078e0203 */
[----:B------:R-:W-:Y:S02]  /*4770*/  @!P0 IMAD.MOV.U32 R3, RZ, RZ, R0 ;  /* 0x000000ffff038224 */ /* 0x000fe400078e0000 */
[----:B------:R-:W-:Y:S02]  /*4780*/  IMAD R8, R6, R11, R8 ;  /* 0x0000000b06087224 */ /* 0x000fe400078e0208 */
[----:B------:R-:W-:Y:S02]  /*4790*/  IMAD R13, R3, R2, R13 ;  /* 0x00000002030d7224 */ /* 0x000fe400078e020d */
[----:B------:R-:W-:Y:S02]  /*47a0*/  IMAD R8, R9, R6, R8 ;  /* 0x0000000609087224 */ /* 0x000fe400078e0208 */
.L_x_73:
[----:B------:R-:W-:Y:S05]  /*47b0*/  BRA.U UP2, `(.L_x_74) ;  /* 0x0000000102107547 */ /* 0x000fea000b800000 */
[----:B--2---:R-:W-:Y:S04]  /*47c0*/  MOV R0, UR22 ;  /* 0x0000001600007c02 */ /* 0x004fe80008000f00 */
[----:B------:R-:W-:Y:S04]  /*47d0*/  SHF.L.U32 R3, R0, 0x1f, RZ ;  /* 0x0000001f00037819 */ /* 0x000fe800000006ff */
[----:B------:R-:W2:Y:S02]  /*47e0*/  SYNCS.PHASECHK.TRANS64.TRYWAIT P0, [UR15+0xc8], R3 ;  /* 0x0000c803ff0075a7 */ /* 0x000ea4000800110f */
[----:B--2---:R-:W-:Y:S05]  /*47f0*/  @!P0 BRA `(.L_x_75) ;  /* 0x0000004800c08947 */ /* 0x004fea0003800000 */
.L_x_74:
[----:B------:R-:W-:Y:S02]  /*4800*/  R2UR UR34, R16 ;  /* 0x00000000102272ca */ /* 0x000fe400000e0000 */
[----:B------:R-:W-:Y:S02]  /*4810*/  ISETP.NE.U32.AND P0, PT, RZ, UR4, PT ;  /* 0x00000004ff007c0c */ /* 0x000fe4000bf05070 */
[----:B------:R-:W-:Y:S02]  /*4820*/  SHF.L.U32 R12, R36, 0x1f, RZ ;  /* 0x0000001f240c7819 */ /* 0x000fe400000006ff */
[----:B------:R-:W-:Y:S07]  /*4830*/  ISETP.NE.AND.EX P0, PT, RZ, UR5, PT, P0 ;  /* 0x00000005ff007c0c */ /* 0x000fee000bf05300 */
[----:B------:R-:W-:Y:S01]  /*4840*/  USHF.L.U32 UR34, UR34, 0x7, URZ ;  /* 0x0000000722227899 */ /* 0x000fe200080006ff */
[----:B------:R-:W-:Y:S11]  /*4850*/  BRA.U !UP5, `(.L_x_76) ;  /* 0x000000010d347547 */ /* 0x000ff6000b800000 */
[----:B------:R-:W-:Y:S01]  /*4860*/  UPLOP3.LUT UP0, UPT, UPT, UPT, UP1, 0x80, 0x8 ;  /* 0x000000000008789c */ /* 0x000fe20003f0f010 */
[----:B--2---:R-:W-:Y:S02]  /*4870*/  HFMA2 R0, -RZ, RZ, 0, 5.9604644775390625e-08 ;  /* 0x00000001ff007431 */ /* 0x004fe400000001ff */
[----:B------:R-:W-:Y:S03]  /*4880*/  IMAD.MOV.U32 R79, RZ, RZ, 0x1 ;  /* 0x00000001ff4f7424 */ /* 0x000fe600078e00ff */
[----:B------:R-:W-:Y:S05]  /*4890*/  PLOP3.LUT P2, PT, PT, PT, UP0, 0x80, 0x8 ;  /* 0x000000000008781c */ /* 0x000fea0003f4f008 */
[----:B------:R-:W2:Y:S01]  /*48a0*/  @UP0 LDCU.64 UR10, c[0x0][0x888] ;  /* 0x00011100ff0a07ac */ /* 0x000ea20008000a00 */
[----:B------:R-:W-:Y:S07]  /*48b0*/  @UP0 UIMAD UR8, UR57, UR4, URZ ;  /* 0x00000004390802a4 */ /* 0x000fee000f8e02ff */
[----:B------:R-:W-:Y:S01]  /*48c0*/  @!P2 PRMT R79, R0, 0x7610, R79 ;  /* 0x00007610004fa816 */ /* 0x000fe2000000004f */
[----:B--2---:R-:W-:Y:S03]  /*48d0*/  @UP0 UIMAD.WIDE UR10, UR8, 0x4, UR10 ;  /* 0x00000004080a08a5 */ /* 0x004fe6000f8e020a */
[----:B------:R-:W2:Y:S03]  /*48e0*/  @!UP0 LDCU UR8, c[0x0][0x880] ;  /* 0x00011000ff0887ac */ /* 0x000ea60008000800 */
[----:B------:R-:W-:Y:S01]  /*48f0*/  IMAD.U32 R10, RZ, RZ, UR10 ;  /* 0x0000000aff0a7e24 */ /* 0x000fe2000f8e00ff */
[----:B------:R-:W-:Y:S05]  /*4900*/  MOV R11, UR11 ;  /* 0x0000000b000b7c02 */ /* 0x000fea0008000f00 */
[----:B------:R3:W5:Y:S02]  /*4910*/  @P2 LDG.E R35, desc[UR48][R10.64] ;  /* 0x000000300a232981 */ /* 0x000764000c1e1900 */
[----:B--23--:R-:W-:Y:S07]  /*4920*/  @!P2 IMAD.U32 R35, RZ, RZ, UR8 ;  /* 0x00000008ff23ae24 */ /* 0x00cfee000f8e00ff */
.L_x_76:
[----:B-----5:R-:W-:Y:S01]  /*4930*/  @!P0 FSETP.EQ.AND P4, PT, R35, RZ, PT ;  /* 0x000000ff2300820b */ /* 0x020fe20003f82000 */
[----:B------:R-:W-:Y:S01]  /*4940*/  @!UPT UIADD3 URZ, UPT, UPT, URZ, URZ, URZ ;  /* 0x000000fffffff290 */ /* 0x000fe2000fffe0ff */
[----:B------:R-:W-:Y:S11]  /*4950*/  @!P0 BRA `(.L_x_77) ;  /* 0x0000000000148947 */ /* 0x000ff60003800000 */
[----:B------:R-:W-:Y:S02]  /*4960*/  LOP3.LUT P0, RZ, R79, 0xff, RZ, 0xc0, !PT ;  /* 0x000000ff4fff7812 */ /* 0x000fe4000780c0ff */
[----:B------:R-:W-:Y:S04]  /*4970*/  PLOP3.LUT P4, PT, PT, PT, UP0, 0x80, 0x8 ;  /* 0x000000000008781c */ /* 0x000fe80003f8f008 */
[----:B------:R-:W-:Y:S07]  /*4980*/  PLOP3.LUT P4, PT, P4, PT, PT, 0x8, 0x80 ;  /* 0x000000000080781c */ /* 0x000fee000278e170 */
[----:B------:R-:W-:Y:S11]  /*4990*/  @P0 FSETP.EQ.AND P4, PT, R35, RZ, PT ;  /* 0x000000ff2300020b */ /* 0x000ff60003f82000 */
[----:B------:R-:W-:Y:S02]  /*49a0*/  @!UPT UIADD3 URZ, UPT, UPT, URZ, URZ, URZ ;  /* 0x000000fffffff290 */ /* 0x000fe4000fffe0ff */
.L_x_77:
[----:B------:R-:W-:Y:S01]  /*49b0*/  ISETP.NE.AND P0, PT, R24, 0x1, PT ;  /* 0x000000011800780c */ /* 0x000fe20003f05270 */
[----:B------:R-:W3:Y:S01]  /*49c0*/  SYNCS.PHASECHK.TRANS64.TRYWAIT P2, [UR15+0xa0], R12 ;  /* 0x0000a00cff0075a7 */ /* 0x000ee2000804110f */
[----:B------:R-:W-:Y:S04]  /*49d0*/  IMAD.SHL.U32 R10, R19, 0x40, RZ ;  /* 0x00000040130a7824 */ /* 0x000fe800078e00ff */
[C---:B------:R-:W-:Y:S01]  /*49e0*/  IMAD.HI.U32 R9, R10.reuse, R25, RZ ;  /* 0x000000190a097227 */ /* 0x040fe200078e00ff */
[C---:B------:R-:W-:Y:S04]  /*49f0*/  R2UR UR35, R10.reuse ;  /* 0x000000000a2372ca */ /* 0x040fe800000e0000 */
[----:B------:R-:W-:Y:S04]  /*4a00*/  SHF.R.U32.HI R9, RZ, R32, R9 ;  /* 0x00000020ff097219 */ /* 0x000fe80000011609 */
[----:B------:R-:W-:Y:S02]  /*4a10*/  SEL R9, R10, R9, !P0 ;  /* 0x000000090a097207 */ /* 0x000fe40004000000 */
[----:B------:R-:W-:Y:S02]  /*4a20*/  ELECT P0, URZ, PT ;  /* 0x0000000000ff782f */ /* 0x000fe40003800000 */
[C---:B------:R-:W-:Y:S01]  /*4a30*/  R2UR UR8, R9.reuse ;  /* 0x00000000090872ca */ /* 0x040fe200000e0000 */
[C---:B-12---:R-:W-:Y:S01]  /*4a40*/  IMAD.HI.U32 R0, R9.reuse, R22, RZ ;  /* 0x0000001609007227 */ /* 0x046fe200078e00ff */
[----:B------:R-:W-:Y:S02]  /*4a50*/  PLOP3.LUT P4, PT, P4, P0, PT, 0xf2, 0x2f ;  /* 0x00000000002f781c */ /* 0x000fe40002781e72 */
[----:B------:R-:W-:Y:S01]  /*4a60*/  R2UR UR36, R9 ;  /* 0x00000000092472ca */ /* 0x000fe200000e0000 */
[----:B------:R-:W-:Y:S01]  /*4a70*/  IMAD.MOV R3, RZ, RZ, -R9 ;  /* 0x000000ffff037224 */ /* 0x000fe200078e0a09 */
[----:B------:R-:W-:Y:S04]  /*4a80*/  SHF.R.U32.HI R0, RZ, R23, R0 ;  /* 0x00000017ff007219 */ /* 0x000fe80000011600 */
[----:B------:R-:W-:Y:S02]  /*4a90*/  R2UR UR37, R0 ;  /* 0x00000000002572ca */ /* 0x000fe400000e0000 */
[----:B------:R-:W-:Y:S03]  /*4aa0*/  R2UR UR9, R3 ;  /* 0x00000000030972ca */ /* 0x000fe600000e0000 */
[----:B----4-:R-:W-:Y:S08]  /*4ab0*/  @!P4 IADD3 R9, P0, PT, R38, 0x580, RZ ;  /* 0x000005802609c810 */ /* 0x010ff00007f1e0ff */
[----:B------:R-:W-:Y:S02]  /*4ac0*/  USEL UR37, UR8, UR37, !UP4 ;  /* 0x0000002508257287 */ /* 0x000fe4000e000000 */
[----:B------:R-:W-:Y:S04]  /*4ad0*/  UIMAD UR35, UR7, UR9, UR35 ;  /* 0x00000009072372a4 */ /* 0x000fe8000f8e0223 */
[----:B------:R-:W-:Y:S05]  /*4ae0*/  IMAD R0, RZ, RZ, -UR37 ;  /* 0x80000025ff007e24 */ /* 0x000fea000f8e02ff */
[----:B------:R-:W-:Y:S01]  /*4af0*/  R2UR UR8, R0 ;  /* 0x00000000000872ca */ /* 0x000fe200000e0000 */
[----:B------:R-:W-:Y:S11]  /*4b00*/  @!P4 IMAD.X R0, RZ, RZ, R39, P0 ;  /* 0x000000ffff00c224 */ /* 0x000ff600000e0627 */
[----:B------:R-:W-:Y:S01]  /*4b10*/  @!UPT UIADD3 URZ, UPT, UPT, URZ, URZ, URZ ;  /* 0x000000fffffff290 */ /* 0x000fe2000fffe0ff */
[----:B------:R-:W-:Y:S01]  /*4b20*/  UIMAD UR36, UR6, UR8, UR36 ;  /* 0x00000008062472a4 */ /* 0x000fe2000f8e0224 */
[----:B---3--:R-:W-:Y:S11]  /*4b30*/  @!P2 BRA `(.L_x_78) ;  /* 0x000000480008a947 */ /* 0x008ff60003800000 */
.L_x_170:
[----:B------:R-:W-:Y:S01]  /*4b40*/  @!P4 R2UR UR8, R9 ;  /* 0x000000000908c2ca */ /* 0x000fe200000e0000 */
[----:B------:R-:W-:Y:S01]  /*4b50*/  VOTEU.ALL UP3, P4 ;  /* 0x0000000000ff7886 */ /* 0x000fe20002060000 */
[----:B------:R-:W-:Y:S01]  /*4b60*/  @!P4 R2UR UR9, R0 ;  /* 0x000000000009c2ca */ /* 0x000fe200000e0000 */
[----:B------:R-:W-:Y:S01]  /*4b70*/  VOTEU.ALL UP2, P4 ;  /* 0x0000000000ff7886 */ /* 0x000fe20002040000 */
[----:B------:R-:W-:Y:S01]  /*4b80*/  @!P4 IMAD.MOV.U32 R0, RZ, RZ, 0x2000 ;  /* 0x00002000ff00c424 */ /* 0x000fe200078e00ff */
[----:B------:R-:W-:Y:S01]  /*4b90*/  @!P4 IADD3 R9, P0, PT, R38, 0x580, RZ ;  /* 0x000005802609c810 */ /* 0x000fe20007f1e0ff */
[----:B------:R-:W-:Y:S07]  /*4ba0*/  @!UP3 UIADD3 UR32, UPT, UPT, UR15, 0x400, URZ ;  /* 0x000004000f20b890 */ /* 0x000fee000fffe0ff */
[----:B------:R-:W-:Y:S02]  /*4bb0*/  IMAD.U32 R10, RZ, RZ, UR8 ;  /* 0x00000008ff0a7e24 */ /* 0x000fe4000f8e00ff */
[----:B------:R-:W-:Y:S01]  /*4bc0*/  IMAD.U32 R11, RZ, RZ, UR9 ;  /* 0x00000009ff0b7e24 */ /* 0x000fe2000f8e00ff */
[----:B------:R-:W-:Y:S02]  /*4bd0*/  @!UP3 UPRMT UR9, URZ, 0x40, URZ ;  /* 0x00000040ff09b896 */ /* 0x000fe400080000ff */
[----:B------:R-:W-:Y:S02]  /*4be0*/  @!P4 R2UR UR10, R10 ;  /* 0x000000000a0ac2ca */ /* 0x000fe400000e0000 */
[----:B------:R-:W-:Y:S01]  /*4bf0*/  @!P4 R2UR UR11, R11 ;  /* 0x000000000b0bc2ca */ /* 0x000fe200000e0000 */
[----:B------:R-:W-:Y:S11]  /*4c00*/  @!UP3 UPRMT UR8, UR9, 0x5410, URZ ;  /* 0x000054100908b896 */ /* 0x000ff600080000ff */
[----:B------:R-:W-:Y:S01]  /*4c10*/  @!UPT UIADD3 URZ, UPT, UPT, URZ, URZ, URZ ;  /* 0x000000fffffff290 */ /* 0x000fe2000fffe0ff */
[----:B------:R2:W-:Y:S01]  /*4c20*/  @!UP2 UTMALDG.4D.IM2COL [UR32], [UR10], UR8 ;  /* 0x000000200a00a3b4 */ /* 0x0005e20008058008 */
[----:B------:R3:W-:Y:S01]  /*4c30*/  @!P4 SYNCS.ARRIVE.TRANS64.RED.A0TR RZ, [UR15+0x80], R0 ;  /* 0x00008000ffffc9a7 */ /* 0x0007e2000830040f */
[----:B------:R-:W-:Y:S01]  /*4c40*/  SYNCS.ARRIVE.TRANS64.RED.A1T0 RZ, [UR31], RZ ;  /* 0x000000ffffff79a7 */ /* 0x000fe2000810041f */
[----:B---3--:R-:W-:Y:S01]  /*4c50*/  @!P4 IMAD.X R0, RZ, RZ, R39, P0 ;  /* 0x000000ffff00c224 */ /* 0x008fe200000e0627 */
[----:B------:R-:W3:Y:S02]  /*4c60*/  SYNCS.PHASECHK.TRANS64.TRYWAIT P2, [UR15+0xa8], R12 ;  /* 0x0000a80cff0075a7 */ /* 0x000ee4000804110f */
[----:B--23--:R-:W-:Y:S05]  /*4c70*/  @!P2 BRA `(.L_x_79) ;  /* 0x0000004400d0a947 */ /* 0x00cfea0003800000 */
.L_x_172:
[----:B------:R-:W-:Y:S01]  /*4c80*/  @!P4 R2UR UR8, R0 ;  /* 0x000000000008c2ca */ /* 0x000fe200000e0000 */
[----:B------:R-:W-:Y:S01]  /*4c90*/  VOTEU.ALL UP3, P4 ;  /* 0x0000000000ff7886 */ /* 0x000fe20002060000 */
[----:B------:R-:W-:Y:S01]  /*4ca0*/  @!P4 R2UR UR9, R9 ;  /* 0x000000000909c2ca */ /* 0x000fe200000e0000 */
[----:B------:R-:W-:Y:S01]  /*4cb0*/  VOTEU.ALL UP2, P4 ;  /* 0x0000000000ff7886 */ /* 0x000fe20002040000 */
[----:B------:R-:W-:Y:S01]  /*4cc0*/  @!P4 IMAD.MOV.U32 R0, RZ, RZ, 0x2000 ;  /* 0x00002000ff00c424 */ /* 0x000fe200078e00ff */
[----:B------:R-:W-:Y:S01]  /*4cd0*/  UMOV UR27, UR35 ;  /* 0x00000023001b7c82 */ /* 0x000fe20008000000 */
[----:B------:R-:W-:Y:S01]  /*4ce0*/  @!UP3 UIADD3 UR26, UPT, UPT, UR34, 0x20, URZ ;  /* 0x00000020221ab890 */ /* 0x000fe2000fffe0ff */
[----:B------:R-:W-:Y:S01]  /*4cf0*/  @!P4 IADD3 R19, P0, PT, R38, 0x580, RZ ;  /* 0x000005802613c810 */ /* 0x000fe20007f1e0ff */
[----:B------:R-:W-:Y:S01]  /*4d00*/  @!UP3 UIADD3 UR24, UPT, UPT, UR15, 0x2400, URZ ;  /* 0x000024000f18b890 */ /* 0x000fe2000fffe0ff */
[----:B------:R-:W-:Y:S01]  /*4d10*/  UMOV UR28, UR36 ;  /* 0x00000024001c7c82 */ /* 0x000fe20008000000 */
[----:B------:R-:W-:Y:S02]  /*4d20*/  UMOV UR29, UR37 ;  /* 0x00000025001d7c82 */ /* 0x000fe40008000000 */
[----:B------:R-:W-:Y:S02]  /*4d30*/  @!P4 IMAD.X R16, RZ, RZ, R39, P0 ;  /* 0x000000ffff10c224 */ /* 0x000fe400000e0627 */
        /* <DEDUP_REMOVED lines=10> */
[----:B------:R-:W3:Y:S02]  /*4de0*/  SYNCS.PHASECHK.TRANS64.TRYWAIT P2, [UR15+0xb0], R12 ;  /* 0x0000b00cff0075a7 */ /* 0x000ee4000804110f */
[----:B--23--:R-:W-:Y:S05]  /*4df0*/  @!P2 BRA `(.L_x_80) ;  /* 0x000000440088a947 */ /* 0x00cfea0003800000 */
.L_x_174:
[----:B------:R-:W2:Y:S01]  /*4e00*/  LDC.64 R14, c[0x0][0xb10] ;  /* 0x0002c400ff0e7b82 */ /* 0x000ea20000000a00 */
[----:B------:R-:W-:Y:S01]  /*4e10*/  @!P4 R2UR UR8, R16 ;  /* 0x000000001008c2ca */ /* 0x000fe200000e0000 */
[----:B------:R-:W-:Y:S01]  /*4e20*/  VOTEU.ALL UP3, P4 ;  /* 0x0000000000ff7886 */ /* 0x000fe20002060000 */
[----:B------:R-:W-:Y:S01]  /*4e30*/  @!P4 R2UR UR9, R19 ;  /* 0x000000001309c2ca */ /* 0x000fe200000e0000 */
[----:B------:R-:W-:Y:S01]  /*4e40*/  VOTEU.ALL UP2, P4 ;  /* 0x0000000000ff7886 */ /* 0x000fe20002040000 */
[----:B------:R-:W-:Y:S03]  /*4e50*/  @!P4 IMAD.MOV.U32 R16, RZ, RZ, 0x2000 ;  /* 0x00002000ff10c424 */ /* 0x000fe600078e00ff */
[----:B------:R-:W3:Y:S01]  /*4e60*/  LDC.64 R10, c[0x0][0xb18] ;  /* 0x0002c600ff0a7b82 */ /* 0x000ee20000000a00 */
[----:B------:R-:W-:Y:S02]  /*4e70*/  @!UP3 UIADD3 UR18, UPT, UPT, UR34, 0x40, URZ ;  /* 0x000000402212b890 */ /* 0x000fe4000fffe0ff */
[----:B------:R-:W-:Y:S01]  /*4e80*/  @!UP3 UIADD3 UR16, UPT, UPT, UR15, 0x4400, URZ ;  /* 0x000044000f10b890 */ /* 0x000fe2000fffe0ff */
[----:B------:R-:W-:Y:S04]  /*4e90*/  UMOV UR19, UR35 ;  /* 0x0000002300137c82 */ /* 0x000fe80008000000 */
[----:B------:R-:W4:Y:S01]  /*4ea0*/  @!P1 LDC R0, c[0x0][0xb20] ;  /* 0x0002c800ff009b82 */ /* 0x000f220000000800 */
[----:B------:R-:W-:Y:S01]  /*4eb0*/  UMOV UR20, UR36 ;  /* 0x0000002400147c82 */ /* 0x000fe20008000000 */
[----:B------:R-:W-:Y:S01]  /*4ec0*/  IMAD.U32 R41, RZ, RZ, UR8 ;  /* 0x00000008ff297e24 */ /* 0x000fe2000f8e00ff */
[----:B------:R-:W-:Y:S05]  /*4ed0*/  UMOV UR21, UR37 ;  /* 0x0000002500157c82 */ /* 0x000fea0008000000 */
[----:B-1----:R-:W1:Y:S01]  /*4ee0*/  @!P1 LDC R3, c[0x0][0xb0c] ;  /* 0x0002c300ff039b82 */ /* 0x002e620000000800 */
[----:B------:R-:W-:Y:S01]  /*4ef0*/  IMAD.U32 R40, RZ, RZ, UR9 ;  /* 0x00000009ff287e24 */ /* 0x000fe2000f8e00ff */
[----:B------:R-:W-:Y:S01]  /*4f00*/  @!UP3 UPRMT UR9, URZ, 0x40, URZ ;  /* 0x00000040ff09b896 */ /* 0x000fe200080000ff */
[----:B------:R-:W-:Y:S03]  /*4f10*/  @!P4 R2UR UR11, R41 ;  /* 0x00000000290bc2ca */ /* 0x000fe600000e0000 */
[----:B------:R-:W-:Y:S01]  /*4f20*/  @!P4 R2UR UR10, R40 ;  /* 0x00000000280ac2ca */ /* 0x000fe200000e0000 */
[----:B------:R-:W-:Y:S11]  /*4f30*/  @!UP3 UPRMT UR8, UR9, 0x5410, URZ ;  /* 0x000054100908b896 */ /* 0x000ff600080000ff */
[----:B------:R-:W-:Y:S01]  /*4f40*/  @!UPT UIADD3 URZ, UPT, UPT, URZ, URZ, URZ ;  /* 0x000000fffffff290 */ /* 0x000fe2000fffe0ff */
[----:B------:R1:W-:Y:S01]  /*4f50*/  @!UP2 UTMALDG.4D.IM2COL [UR16], [UR10], UR8 ;  /* 0x000000100a00a3b4 */ /* 0x0003e20008058008 */
[----:B------:R5:W-:Y:S01]  /*4f60*/  @!P4 SYNCS.ARRIVE.TRANS64.RED.A0TR RZ, [UR15+0x90], R16 ;  /* 0x00009010ffffc9a7 */ /* 0x000be2000830040f */
[----:B-1----:R-:W-:Y:S01]  /*4f70*/  @!P1 ISETP.NE.AND P2, PT, R3, 0x1, PT ;  /* 0x000000010300980c */ /* 0x002fe20003f45270 */
[C---:B--2---:R-:W-:Y:S01]  /*4f80*/  @!P1 IMAD.HI.U32 R14, R13.reuse, R14, RZ ;  /* 0x0000000e0d0e9227 */ /* 0x044fe200078e00ff */
[----:B---3--:R-:W-:Y:S03]  /*4f90*/  @!P1 ISETP.NE.AND P0, PT, R10, 0x1, PT ;  /* 0x000000010a00980c */ /* 0x008fe60003f05270 */
[C---:B------:R-:W-:Y:S01]  /*4fa0*/  @!P1 IMAD.HI.U32 R11, R8.reuse, R11, RZ ;  /* 0x0000000b080b9227 */ /* 0x040fe200078e00ff */
[----:B------:R-:W-:Y:S04]  /*4fb0*/  @!P1 SHF.R.U32.HI R14, RZ, R15, R14 ;  /* 0x0000000fff0e9219 */ /* 0x000fe8000001160e */
[----:B----4-:R-:W-:Y:S01]  /*4fc0*/  @!P1 SHF.R.U32.HI R9, RZ, R0, R11 ;  /* 0x00000000ff099219 */ /* 0x010fe2000001160b */
[----:B------:R-:W-:Y:S01]  /*4fd0*/  SYNCS.ARRIVE.TRANS64.RED.A1T0 RZ, [UR45], RZ ;  /* 0x000000ffffff79a7 */ /* 0x000fe2000810042d */
[----:B------:R-:W-:Y:S02]  /*4fe0*/  @!P1 SEL R14, R13, R14, !P2 ;  /* 0x0000000e0d0e9207 */ /* 0x000fe40005000000 */
[----:B------:R-:W-:Y:S02]  /*4ff0*/  @!P1 SEL R9, R8, R9, !P0 ;  /* 0x0000000908099207 */ /* 0x000fe40004000000 */
[----:B-----5:R-:W-:Y:S01]  /*5000*/  @P3 SHF.R.U32.HI R16, RZ, 0x10, R29 ;  /* 0x00000010ff103819 */ /* 0x020fe2000001161d */
[----:B------:R-:W1:Y:S02]  /*5010*/  SYNCS.PHASECHK.TRANS64.TRYWAIT P5, [UR15+0xb8], R12 ;  /* 0x0000b80cff0075a7 */ /* 0x000e6400080a110f */
[----:B------:R-:W-:Y:S02]  /*5020*/  @!P1 IMAD.IADD R0, R9, 0x1, -R14 ;  /* 0x0000000109009824 */ /* 0x000fe400078e0a0e */
[----:B------:R-:W-:Y:S01]  /*5030*/  @!P1 IMAD.IADD R9, R14, 0x1, -R9 ;  /* 0x000000010e099824 */ /* 0x000fe200078e0a09 */
[----:B------:R-:W-:Y:S01]  /*5040*/  @P3 R2UR UR57, R16 ;  /* 0x00000000103932ca */ /* 0x000fe200000e0000 */
[----:B------:R-:W-:Y:S02]  /*5050*/  @!P1 IMAD R13, R0, R3, R13 ;  /* 0x00000003000d9224 */ /* 0x000fe400078e020d */
[----:B------:R-:W-:Y:S01]  /*5060*/  @!P1 IMAD R8, R9, R10, R8 ;  /* 0x0000000a09089224 */ /* 0x000fe200078e0208 */
[----:B-1----:R-:W-:Y:S11]  /*5070*/  @!P5 BRA `(.L_x_81) ;  /* 0x000000440000d947 */ /* 0x002ff60003800000 */
.L_x_176:
[----:B-1----:R-:W-:Y:S01]  /*5080*/  @!P4 IADD3 R3, P0, PT, R38, 0x580, RZ ;  /* 0x000005802603c810 */ /* 0x002fe20007f1e0ff */
[----:B------:R-:W-:Y:S01]  /*5090*/  VOTEU.ALL UP3, P4 ;  /* 0x0000000000ff7886 */ /* 0x000fe20002060000 */
[----:B------:R-:W-:Y:S01]  /*50a0*/  VOTEU.ALL UP2, P4 ;  /* 0x0000000000ff7886 */ /* 0x000fe20002040000 */
[----:B------:R-:W-:Y:S01]  /*50b0*/  UMOV UR11, UR35 ;  /* 0x00000023000b7c82 */ /* 0x000fe20008000000 */
[----:B------:R-:W-:Y:S01]  /*50c0*/  @!P4 R2UR UR9, R3 ;  /* 0x000000000309c2ca */ /* 0x000fe200000e0000 */
[----:B------:R-:W-:Y:S01]  /*50d0*/  @!P4 IMAD.X R0, RZ, RZ, R39, P0 ;  /* 0x000000ffff00c224 */ /* 0x000fe200000e0627 */
[----:B------:R-:W-:Y:S01]  /*50e0*/  @!UP3 UPRMT UR16, URZ, 0x40, URZ ;  /* 0x00000040ff10b896 */ /* 0x000fe200080000ff */
[----:B------:R-:W-:Y:S01]  /*50f0*/  LOP3.LUT P0, RZ, R30, 0x1, RZ, 0xc0, !PT ;  /* 0x000000011eff7812 */ /* 0x000fe2000780c0ff */
[----:B------:R-:W-:Y:S01]  /*5100*/  @!UP3 UIADD3 UR10, UPT, UPT, UR34, 0x60, URZ ;  /* 0x00000060220ab890 */ /* 0x000fe2000fffe0ff */
[----:B------:R-:W-:Y:S01]  /*5110*/  LOP3.LUT R36, R36, 0x1, RZ, 0x3c, !PT ;  /* 0x0000000124247812 */ /* 0x000fe200078e3cff */
[----:B------:R-:W-:Y:S01]  /*5120*/  @!UP3 UPRMT UR20, UR16, 0x5410, URZ ;  /* 0x000054101014b896 */ /* 0x000fe200080000ff */
[----:B------:R-:W-:Y:S01]  /*5130*/  @!P4 R2UR UR8, R0 ;  /* 0x000000000008c2ca */ /* 0x000fe200000e0000 */
[----:B------:R-:W-:Y:S01]  /*5140*/  UMOV UR12, UR36 ;  /* 0x00000024000c7c82 */ /* 0x000fe20008000000 */
[----:B------:R-:W-:Y:S01]  /*5150*/  UMOV UR13, UR37 ;  /* 0x00000025000d7c82 */ /* 0x000fe20008000000 */
[----:B------:R-:W-:Y:S01]  /*5160*/  LOP3.LUT R34, R34, 0x1, RZ, 0x3c, !PT ;  /* 0x0000000122227812 */ /* 0x000fe200078e3cff */
[----:B------:R-:W-:Y:S02]  /*5170*/  IMAD.IADD R16, R8, 0x1, R78 ;  /* 0x0000000108107824 */ /* 0x000fe400078e024e */
[----:B------:R-:W-:Y:S01]  /*5180*/  IMAD.U32 R10, RZ, RZ, UR9 ;  /* 0x00000009ff0a7e24 */ /* 0x000fe2000f8e00ff */
[----:B------:R-:W-:Y:S01]  /*5190*/  @!UP3 UIADD3 UR9, UPT, UPT, UR15, 0x98, URZ ;  /* 0x000000980f09b890 */ /* 0x000fe2000fffe0ff */
[----:B------:R-:W-:Y:S03]  /*51a0*/  IMAD.IADD R19, R13, 0x1, R84 ;  /* 0x000000010d137824 */ /* 0x000fe600078e0254 */
[----:B------:R-:W-:Y:S02]  /*51b0*/  @!P4 R2UR UR18, R10 ;  /* 0x000000000a12c2ca */ /* 0x000fe400000e0000 */
[----:B------:R-:W-:Y:S01]  /*51c0*/  IMAD.U32 R11, RZ, RZ, UR8 ;  /* 0x00000008ff0b7e24 */ /* 0x000fe2000f8e00ff */
[----:B------:R-:W-:Y:S04]  /*51d0*/  @!UP3 UIADD3 UR8, UPT, UPT, UR15, 0x6400, URZ ;  /* 0x000064000f08b890 */ /* 0x000fe8000fffe0ff */
[----:B------:R-:W-:Y:S11]  /*51e0*/  @!P4 R2UR UR19, R11 ;  /* 0x000000000b13c2ca */ /* 0x000ff600000e0000 */
[----:B------:R-:W-:Y:S02]  /*51f0*/  @!UPT UIADD3 URZ, UPT, UPT, URZ, URZ, URZ ;  /* 0x000000fffffff290 */ /* 0x000fe4000fffe0ff */
[----:B------:R2:W-:Y:S01]  /*5200*/  @!UP2 UTMALDG.4D.IM2COL [UR8], [UR18], UR20 ;  /* 0x000000081200a3b4 */ /* 0x0005e20008058014 */
[----:B------:R2:W-:Y:S01]  /*5210*/  @!P4 SYNCS.ARRIVE.TRANS64.RED.A0TR RZ, [UR15+0x98], R33 ;  /* 0x00009821ffffc9a7 */ /* 0x0005e2000830040f */
[----:B------:R-:W-:Y:S01]  /*5220*/  UPLOP3.LUT UP2, UPT, UPT, UPT, UPT, 0x80, 0x8 ;  /* 0x000000000008789c */ /* 0x000fe20003f4f070 */
[----:B------:R-:W-:Y:S01]  /*5230*/  SYNCS.ARRIVE.TRANS64.RED.A1T0 RZ, [UR23], RZ ;  /* 0x000000ffffff79a7 */ /* 0x000fe20008100417 */
[----:B------:R-:W-:Y:S09]  /*5240*/  @P0 BRA `(.L_x_82) ;  /* 0xfffffff000700947 */ /* 0x000ff2000383ffff */
[----:B------:R-:W-:-:S04]  /*5250*/  SHF.L.U32 R3, R36, 0x1f, RZ ;  /* 0x0000001f24037819 */ /* 0x000fc800000006ff */
[----:B------:R-:W1:Y:S02]  /*5260*/  SYNCS.PHASECHK.TRANS64.TRYWAIT P0, [UR15+0xa0], R3 ;  /* 0x0000a003ff0075a7 */ /* 0x000e64000800110f */
[----:B-1----:R-:W-:Y:S05]  /*5270*/  @!P0 BRA `(.L_x_83) ;  /* 0x0000004000988947 */ /* 0x002fea0003800000 */
.L_x_178:
[----:B------:R-:W3:Y:S02]  /*5280*/  SYNCS.PHASECHK.TRANS64.TRYWAIT P0, [UR15+0xa8], R3 ;  /* 0x0000a803ff0075a7 */ /* 0x000ee4000800110f */
[----:B---3--:R-:W-:Y:S05]  /*5290*/  @!P0 BRA `(.L_x_84) ;  /* 0x0000004000a88947 */ /* 0x008fea0003800000 */
.L_x_180:
[----:B------:R-:W3:Y:S02]  /*52a0*/  SYNCS.PHASECHK.TRANS64.TRYWAIT P0, [UR15+0xb0], R3 ;  /* 0x0000b003ff0075a7 */ /* 0x000ee4000800110f */
[----:B---3--:R-:W-:Y:S05]  /*52b0*/  @!P0 BRA `(.L_x_85) ;  /* 0x0000004000b88947 */ /* 0x008fea0003800000 */
.L_x_182:
[----:B-1----:R-:W-:-:S07]  /*52c0*/  MOV R0, UR15 ;  /* 0x0000000f00007c02 */ /* 0x002fce0008000f00 */
.L_x_86:
[----:B-1----:R-:W-:-:S04]  /*52d0*/  SHF.L.U32 R3, R36, 0x1f, RZ ;  /* 0x0000001f24037819 */ /* 0x002fc800000006ff */
[----:B------:R1:W3:Y:S03]  /*52e0*/  SYNCS.PHASECHK.TRANS64.TRYWAIT P0, [R0+URZ+0xb8], R3 ;  /* 0x0000b803000075a7 */ /* 0x0002e600080011ff */
[----:B---3--:R-:W-:Y:S05]  /*52f0*/  @!P0 NANOSLEEP.SYNCS 0x989680 ;  /* 0x009896800000895d */ /* 0x008fea0003900000 */
[----:B------:R-:W3:Y:S02]  /*5300*/  @!P0 SYNCS.PHASECHK.TRANS64 P0, [R0+URZ+0xb8], R3 ;  /* 0x0000b803000085a7 */ /* 0x000ee400080010ff */
[----:B--23--:R-:W-:Y:S05]  /*5310*/  @P0 EXIT ;  /* 0x000000000000094d */ /* 0x00cfea0003800000 */
[----:B------:R-:W-:Y:S05]  /*5320*/  BRA `(.L_x_86) ;  /* 0xfffffffc00e87947 */ /* 0x000fea000383ffff */
.L_x_71:
[----:B------:R-:W-:-:S06]  /*5330*/  UISETP.GE.AND UP1, UPT, UR4, 0x4, UPT ;  /* 0x000000040400788c */ /* 0x000fcc000bf26270 */
[----:B------:R-:W-:-:S13]  /*5340*/  PLOP3.LUT P0, PT, PT, PT, UP1, 0x80, 0x8 ;  /* 0x000000000008781c */ /* 0x000fda0003f0f018 */
[----:B-1----:R-:W-:Y:S05]  /*5350*/  @!P0 EXIT ;  /* 0x000000000000894d */ /* 0x002fea0003800000 */
[----:B------:R-:W-:Y:S01]  /*5360*/  BAR.SYNC.DEFER_BLOCKING 0x6, 0xa0 ;  /* 0x0182800000007b1d */ /* 0x000fe20000010000 */
[C---:B------:R-:W-:Y:S01]  /*5370*/  IMAD.SHL.U32 R5, R92.reuse, 0x20, RZ ;  /* 0x000000205c057824 */ /* 0x040fe200078e00ff */
[C---:B------:R-:W-:Y:S01]  /*5380*/  R2P PR, R92.reuse, 0x6 ;  /* 0x000000065c007804 */ /* 0x040fe20000000000 */
[C---:B------:R-:W-:Y:S01]  /*5390*/  IMAD.SHL.U32 R91, R92.reuse, 0x4, RZ ;  /* 0x000000045c5b7824 */ /* 0x040fe200078e00ff */
[----:B------:R-:W-:Y:S01]  /*53a0*/  CS2R R88, SRZ ;  /* 0x0000000000587805 */ /* 0x000fe2000001ff00 */
[C---:B------:R-:W-:Y:S01]  /*53b0*/  IMAD.SHL.U32 R0, R92.reuse, 0x10, RZ ;  /* 0x000000105c007824 */ /* 0x040fe200078e00ff */
[----:B------:R-:W-:Y:S02]  /*53c0*/  UMOV UR50, 0x400 ;  /* 0x0000040000327882 */ /* 0x000fe40000000000 */
[----:B------:R-:W1:Y:S01]  /*53d0*/  LDC R87, c[0x0][0x370] ;  /* 0x0000dc00ff577b82 */ /* 0x000e620000000800 */
[----:B------:R-:W-:Y:S01]  /*53e0*/  ULEA UR50, UR45, UR50, 0x18 ;  /* 0x000000322d327291 */ /* 0x000fe2000f8ec0ff */
[C---:B------:R-:W-:Y:S01]  /*53f0*/  LOP3.LUT R4, R5.reuse, 0xe0, RZ, 0xc0, !PT ;  /* 0x000000e005047812 */ /* 0x040fe200078ec0ff */
[----:B------:R-:W-:Y:S01]  /*5400*/  IMAD.U32 R32, R92, 0x10000, RZ ;  /* 0x000100005c207824 */ /* 0x000fe200078e00ff */
[----:B------:R-:W-:Y:S01]  /*5410*/  LOP3.LUT R5, R5, 0x100, RZ, 0xc0, !PT ;  /* 0x0000010005057812 */ /* 0x000fe200078ec0ff */
[----:B------:R-:W-:Y:S01]  /*5420*/  UIADD3 UR4, UPT, UPT, UR50, 0x400, URZ ;  /* 0x0000040032047890 */ /* 0x000fe2000fffe0ff */
[----:B------:R-:W-:Y:S01]  /*5430*/  LOP3.LUT R91, R4, 0x1c, R91, 0xf8, !PT ;  /* 0x0000001c045b7812 */ /* 0x000fe200078ef85b */
[----:B------:R-:W-:Y:S01]  /*5440*/  IMAD.MOV.U32 R96, RZ, RZ, 0x10 ;  /* 0x00000010ff607424 */ /* 0x000fe200078e00ff */
[----:B------:R-:W2:Y:S01]  /*5450*/  LDC R28, c[0x0][0xb0c] ;  /* 0x0002c300ff1c7b82 */ /* 0x000ea20000000800 */
[----:B------:R-:W-:Y:S01]  /*5460*/  SHF.R.U32.HI R4, RZ, 0x2, R92 ;  /* 0x00000002ff047819 */ /* 0x000fe2000001165c */
[----:B------:R-:W-:Y:S01]  /*5470*/  IMAD.MOV.U32 R95, RZ, RZ, 0x20 ;  /* 0x00000020ff5f7424 */ /* 0x000fe200078e00ff */
[----:B------:R-:W-:Y:S01]  /*5480*/  LOP3.LUT R0, R5, 0x600, R0, 0xf8, !PT ;  /* 0x0000060005007812 */ /* 0x000fe200078ef800 */
[----:B------:R-:W-:Y:S01]  /*5490*/  IMAD.MOV.U32 R90, RZ, RZ, 0x1 ;  /* 0x00000001ff5a7424 */ /* 0x000fe200078e00ff */
[----:B------:R-:W-:Y:S01]  /*54a0*/  LOP3.LUT R91, R91, 0x4, R4, 0x78, !PT ;  /* 0x000000045b5b7812 */ /* 0x000fe200078e7804 */
[----:B------:R-:W-:Y:S01]  /*54b0*/  IMAD.MOV.U32 R30, RZ, RZ, RZ ;  /* 0x000000ffff1e7224 */ /* 0x000fe200078e00ff */
[----:B------:R-:W-:Y:S01]  /*54c0*/  LOP3.LUT R92, R92, 0x60, RZ, 0xc0, !PT ;  /* 0x000000605c5c7812 */ /* 0x000fe200078ec0ff */
[----:B------:R-:W3:Y:S01]  /*54d0*/  LDC R85, c[0x0][0xb20] ;  /* 0x0002c800ff557b82 */ /* 0x000ee20000000800 */
[----:B------:R-:W4:Y:S01]  /*54e0*/  LDS R2, [UR50+0x120] ;  /* 0x00012032ff027984 */ /* 0x000f220008000800 */
[----:B------:R-:W-:Y:S01]  /*54f0*/  LOP3.LUT R91, R0, R91, RZ, 0xfc, !PT ;  /* 0x0000005b005b7212 */ /* 0x000fe200078efcff */
[----:B------:R-:W-:Y:S01]  /*5500*/  IMAD.U32 R94, RZ, RZ, UR4 ;  /* 0x00000004ff5e7e24 */ /* 0x000fe2000f8e00ff */
[----:B------:R-:W-:Y:S01]  /*5510*/  LOP3.LUT R32, R32, 0x600000, RZ, 0xc0, !PT ;  /* 0x0060000020207812 */ /* 0x000fe200078ec0ff */
[----:B------:R-:W1:Y:S01]  /*5520*/  LDCU.64 UR54, c[0x0][0x348] ;  /* 0x00006900ff3677ac */ /* 0x000e620008000a00 */
[----:B------:R-:W-:-:S02]  /*5530*/  SEL R96, R96, 0xfffffff0, !P2 ;  /* 0xfffffff060607807 */ /* 0x000fc40005000000 */
[----:B------:R-:W1:Y:S01]  /*5540*/  LDC R27, c[0x0][0xb30] ;  /* 0x0002cc00ff1b7b82 */ /* 0x000e620000000800 */
[----:B------:R-:W-:Y:S01]  /*5550*/  SEL R95, R95, 0xffffffe0, !P1 ;  /* 0xffffffe05f5f7807 */ /* 0x000fe20004800000 */
[----:B------:R-:W1:Y:S01]  /*5560*/  LDCU.64 UR36, c[0x0][0x888] ;  /* 0x00011100ff2477ac */ /* 0x000e620008000a00 */
[----:B------:R-:W1:Y:S05]  /*5570*/  LDCU.64 UR38, c[0x0][0x890] ;  /* 0x00011200ff2677ac */ /* 0x000e6a0008000a00 */
[----:B------:R-:W1:Y:S01]  /*5580*/  LDC.64 R72, c[0x0][0xb10] ;  /* 0x0002c400ff487b82 */ /* 0x000e620000000a00 */
[----:B------:R-:W1:Y:S01]  /*5590*/  LDCU.64 UR46, c[0x0][0xa90] ;  /* 0x00015200ff2e77ac */ /* 0x000e620008000a00 */
[----:B------:R-:W-:Y:S01]  /*55a0*/  UMOV UR52, URZ ;  /* 0x000000ff00347c82 */ /* 0x000fe20008000000 */
[----:B------:R-:W-:-:S05]  /*55b0*/  UMOV UR56, URZ ;  /* 0x000000ff00387c82 */ /* 0x000fca0008000000 */
[----:B------:R-:W1:Y:S08]  /*55c0*/  LDC.64 R24, c[0x0][0xb18] ;  /* 0x0002c600ff187b82 */ /* 0x000e700000000a00 */
[----:B------:R-:W1:Y:S08]  /*55d0*/  LDC.64 R22, c[0x0][0xb28] ;  /* 0x0002ca00ff167b82 */ /* 0x000e700000000a00 */
[----:B------:R-:W1:Y:S01]  /*55e0*/  LDC.64 R70, c[0x0][0x8b0] ;  /* 0x00022c00ff467b82 */ /* 0x000e620000000a00 */
[C---:B----4-:R-:W-:Y:S01]  /*55f0*/  VIADD R3, R2.reuse, 0x80 ;  /* 0x0000008002037836 */ /* 0x050fe20000000000 */
[----:B------:R-:W-:-:S04]  /*5600*/  LOP3.LUT R2, R2, 0xffff, RZ, 0xc0, !PT ;  /* 0x0000ffff02027812 */ /* 0x000fc800078ec0ff */
[----:B------:R-:W-:Y:S02]  /*5610*/  LOP3.LUT R3, R3, 0xffff, RZ, 0xc0, !PT ;  /* 0x0000ffff03037812 */ /* 0x000fe400078ec0ff */
[----:B------:R-:W4:Y:S03]  /*5620*/  LDC.64 R68, c[0x0][0x8a8] ;  /* 0x00022a00ff447b82 */ /* 0x000f260000000a00 */
[----:B------:R1:W-:Y:S05]  /*5630*/  STL.64 [R1], R2 ;  /* 0x0000000201007387 */ /* 0x0003ea0000100a00 */
[----:B------:R-:W1:Y:S08]  /*5640*/  LDC.64 R76, c[0x0][0xa80] ;  /* 0x0002a000ff4c7b82 */ /* 0x000e700000000a00 */
[----:B------:R-:W1:Y:S08]  /*5650*/  LDC.64 R74, c[0x0][0xa88] ;  /* 0x0002a200ff4a7b82 */ /* 0x000e700000000a00 */
[----:B--23--:R-:W1:Y:S02]  /*5660*/  LDC R86, c[0x0][0x374] ;  /* 0x0000dd00ff567b82 */ /* 0x00ce640000000800 */
.L_x_130:
[----:B-1----:R-:W-:Y:S04]  /*5670*/  SHF.L.U32 R3, R88, 0x1f, RZ ;  /* 0x0000001f58037819 */ /* 0x002fe800000006ff */
[----:B------:R-:W1:Y:S02]  /*5680*/  SYNCS.PHASECHK.TRANS64.TRYWAIT P0, [UR50+0xd0], R3 ;  /* 0x0000d003ff0075a7 */ /* 0x000e640008001132 */
[----:B-1----:R-:W-:Y:S05]  /*5690*/  @!P0 BRA `(.L_x_87) ;  /* 0x0000003c00d88947 */ /* 0x002fea0003800000 */
.L_x_184:
[----:B------:R-:W2:Y:S01]  /*56a0*/  LDC.64 R12, c[0x0][0xb10] ;  /* 0x0002c400ff0c7b82 */ /* 0x000ea20000000a00 */
[----:B------:R-:W3:Y:S01]  /*56b0*/  LDS.128 R80, [UR50+0x110] ;  /* 0x00011032ff507984 */ /* 0x000ee20008000c00 */
[----:B------:R-:W-:Y:S01]  /*56c0*/  UIADD3 UR4, UPT, UPT, UR50, 0xd8, URZ ;  /* 0x000000d832047890 */ /* 0x000fe2000fffe0ff */
[----:B-1----:R-:W-:Y:S01]  /*56d0*/  IMAD R0, R30, 0x4, R1 ;  /* 0x000000041e007824 */ /* 0x002fe200078e0201 */
[----:B------:R-:W-:Y:S04]  /*56e0*/  ISETP.NE.AND P1, PT, R27, 0x1, PT ;  /* 0x000000011b00780c */ /* 0x000fe80003f25270 */
[----:B------:R-:W1:Y:S01]  /*56f0*/  LDC.64 R10, c[0x0][0xb18] ;  /* 0x0002c600ff0a7b82 */ /* 0x000e620000000a00 */
[----:B------:R-:W-:Y:S01]  /*5700*/  UPRMT UR4, URZ, 0x654, UR4 ;  /* 0x00000654ff047896 */ /* 0x000fe20008000004 */
[----:B------:R-:W-:Y:S01]  /*5710*/  ISETP.GE.AND P0, PT, R26, 0x1, PT ;  /* 0x000000011a00780c */ /* 0x000fe20003f06270 */
[----:B------:R-:W-:Y:S01]  /*5720*/  @!PT LDS RZ, [RZ] ;  /* 0x00000000fffff984 */ /* 0x000fe20000000800 */
[----:B------:R-:W-:Y:S01]  /*5730*/  @!PT LDS RZ, [RZ] ;  /* 0x00000000fffff984 */ /* 0x000fe20000000800 */
[----:B------:R-:W-:Y:S01]  /*5740*/  @!PT LDS RZ, [RZ] ;  /* 0x00000000fffff984 */ /* 0x000fe20000000800 */
[----:B------:R-:W-:Y:S01]  /*5750*/  @!PT LDS RZ, [RZ] ;  /* 0x00000000fffff984 */ /* 0x000fe20000000800 */
[----:B------:R4:W-:Y:S06]  /*5760*/  MEMBAR.ALL.CTA ;  /* 0x0000000000007992 */ /* 0x0009ec0000008000 */
[----:B----4-:R-:W4:Y:S01]  /*5770*/  FENCE.VIEW.ASYNC.S ;  /* 0x00000000000073c6 */ /* 0x010f220000000000 */
[----:B------:R-:W1:Y:S08]  /*5780*/  @!P1 LDC R14, c[0x0][0xb20] ;  /* 0x0002c800ff0e9b82 */ /* 0x000e700000000800 */
[----:B------:R-:W1:Y:S01]  /*5790*/  @!P1 LDC R9, c[0x0][0xb0c] ;  /* 0x0002c300ff099b82 */ /* 0x000e620000000800 */
[----:B----4-:R-:W-:Y:S01]  /*57a0*/  SYNCS.ARRIVE.TRANS64.RED.A1T0 RZ, [UR4], RZ ;  /* 0x000000ffffff79a7 */ /* 0x010fe20008100404 */
[----:B------:R4:W5:Y:S01]  /*57b0*/  LDL R17, [R0] ;  /* 0x0000000000117983 */ /* 0x0009620000100800 */
[----:B---3--:R-:W-:Y:S11]  /*57c0*/  LOP3.LUT P3, RZ, R82, 0x1, RZ, 0xc0, !PT ;  /* 0x0000000152ff7812 */ /* 0x008ff6000786c0ff */
[----:B------:R-:W-:Y:S02]  /*57d0*/  @!UPT UIADD3 URZ, UPT, UPT, URZ, URZ, URZ ;  /* 0x000000fffffff290 */ /* 0x000fe4000fffe0ff */
[----:B------:R-:W-:Y:S02]  /*57e0*/  @P3 MOV R31, R80 ;  /* 0x00000050001f3202 */ /* 0x000fe40000000f00 */
[----:B------:R-:W-:Y:S01]  /*57f0*/  @P3 LOP3.LUT R29, R81, 0xffff, RZ, 0xc0, !PT ;  /* 0x0000ffff511d3812 */ /* 0x000fe200078ec0ff */
[----:B--2-4-:R-:W-:Y:S06]  /*5800*/  @!P0 BRA `(.L_x_88) ;  /* 0x0000000000a48947 */ /* 0x014fec0003800000 */
[----:B------:R-:W-:Y:S01]  /*5810*/  IMAD.HI.U32 R20, R86, R25, RZ ;  /* 0x0000001956147227 */ /* 0x000fe200078e00ff */
[----:B------:R-:W-:Y:S02]  /*5820*/  ISETP.NE.AND P0, PT, R24, 0x1, PT ;  /* 0x000000011800780c */ /* 0x000fe40003f05270 */
[----:B------:R-:W-:Y:S01]  /*5830*/  ISETP.NE.AND P2, PT, R26, 0x1, PT ;  /* 0x000000011a00780c */ /* 0x000fe20003f45270 */
[-C--:B------:R-:W-:Y:S01]  /*5840*/  IMAD.HI.U32 R18, R87, R72.reuse, RZ ;  /* 0x0000004857127227 */ /* 0x080fe200078e00ff */
[----:B------:R-:W-:Y:S02]  /*5850*/  SHF.R.U32.HI R21, RZ, R85, R20 ;  /* 0x00000055ff157219 */ /* 0x000fe40000011614 */
[----:B------:R-:W-:Y:S01]  /*5860*/  ISETP.NE.AND P4, PT, R28, 0x1, PT ;  /* 0x000000011c00780c */ /* 0x000fe20003f85270 */
[----:B------:R-:W-:Y:S01]  /*5870*/  IMAD.HI.U32 R36, R29, R25, RZ ;  /* 0x000000191d247227 */ /* 0x000fe200078e00ff */
[----:B------:R-:W-:Y:S02]  /*5880*/  SHF.R.U32.HI R18, RZ, R73, R18 ;  /* 0x00000049ff127219 */ /* 0x000fe40000011612 */
[----:B------:R-:W-:Y:S01]  /*5890*/  SEL R3, R86, R21, !P0 ;  /* 0x0000001556037207 */ /* 0x000fe20004000000 */
[----:B------:R-:W-:Y:S01]  /*58a0*/  IMAD.HI.U32 R34, R31, R72, RZ ;  /* 0x000000481f227227 */ /* 0x000fe200078e00ff */
[----:B------:R-:W-:Y:S03]  /*58b0*/  SEL R7, R87, R18, !P4 ;  /* 0x0000001257077207 */ /* 0x000fe60006000000 */
[-C--:B------:R-:W-:Y:S01]  /*58c0*/  IMAD.HI.U32 R18, R3, R22.reuse, RZ ;  /* 0x0000001603127227 */ /* 0x080fe200078e00ff */
[----:B------:R-:W-:Y:S03]  /*58d0*/  SHF.R.U32.HI R34, RZ, R73, R34 ;  /* 0x00000049ff227219 */ /* 0x000fe60000011622 */
[----:B------:R-:W-:Y:S01]  /*58e0*/  IMAD.HI.U32 R20, R7, R22, RZ ;  /* 0x0000001607147227 */ /* 0x000fe200078e00ff */
[----:B------:R-:W-:Y:S02]  /*58f0*/  @P2 SHF.R.U32.HI R3, RZ, R23, R18 ;  /* 0x00000017ff032219 */ /* 0x000fe40000011612 */
[----:B------:R-:W-:Y:S02]  /*5900*/  SHF.R.U32.HI R18, RZ, R85, R36 ;  /* 0x00000055ff127219 */ /* 0x000fe40000011624 */
[----:B------:R-:W-:Y:S01]  /*5910*/  @P2 SHF.R.U32.HI R7, RZ, R23, R20 ;  /* 0x00000017ff072219 */ /* 0x000fe20000011614 */
[C---:B------:R-:W-:Y:S01]  /*5920*/  IMAD R2, R26.reuse, R3, RZ ;  /* 0x000000031a027224 */ /* 0x040fe200078e02ff */
[----:B------:R-:W-:Y:S02]  /*5930*/  SEL R5, R29, R18, !P0 ;  /* 0x000000121d057207 */ /* 0x000fe40004000000 */
[----:B------:R-:W-:Y:S01]  /*5940*/  SEL R3, R31, R34, !P4 ;  /* 0x000000221f037207 */ /* 0x000fe20006000000 */
[----:B------:R-:W-:Y:S01]  /*5950*/  IMAD R4, R26, R7, RZ ;  /* 0x000000071a047224 */ /* 0x000fe200078e02ff */
[C---:B------:R-:W-:Y:S01]  /*5960*/  ISETP.GE.AND P0, PT, R5.reuse, R2, PT ;  /* 0x000000020500720c */ /* 0x040fe20003f06270 */
[----:B------:R-:W-:Y:S03]  /*5970*/  IMAD.HI.U32 R6, R5, R22, RZ ;  /* 0x0000001605067227 */ /* 0x000fe600078e00ff */
[----:B------:R-:W-:Y:S01]  /*5980*/  ISETP.GE.OR P0, PT, R3, R4, P0 ;  /* 0x000000040300720c */ /* 0x000fe20000706670 */
[----:B------:R-:W-:Y:S01]  /*5990*/  IMAD.MOV R4, RZ, RZ, -R3 ;  /* 0x000000ffff047224 */ /* 0x000fe200078e0a03 */
[-C--:B------:R-:W-:Y:S03]  /*59a0*/  SHF.R.U32.HI R6, RZ, R23.reuse, R6 ;  /* 0x00000017ff067219 */ /* 0x080fe60000011606 */
[----:B------:R-:W-:Y:S01]  /*59b0*/  IMAD R31, R28, R4, R31 ;  /* 0x000000041c1f7224 */ /* 0x000fe200078e021f */
[----:B------:R-:W-:Y:S05]  /*59c0*/  SEL R15, R5, R6, !P2 ;  /* 0x00000006050f7207 */ /* 0x000fea0005000000 */
[----:B------:R-:W-:Y:S02]  /*59d0*/  IMAD.MOV R6, RZ, RZ, -R15 ;  /* 0x000000ffff067224 */ /* 0x000fe400078e0a0f */
[C---:B------:R-:W-:Y:S04]  /*59e0*/  @!P0 IMAD.HI.U32 R2, R3.reuse, R22, RZ ;  /* 0x0000001603028227 */ /* 0x040fe800078e00ff */
[----:B------:R-:W-:Y:S01]  /*59f0*/  IMAD R6, R26, R6, R5 ;  /* 0x000000061a067224 */ /* 0x000fe200078e0205 */
[----:B------:R-:W-:Y:S04]  /*5a00*/  @!P0 SHF.R.U32.HI R2, RZ, R23, R2 ;  /* 0x00000017ff028219 */ /* 0x000fe80000011602 */
[----:B------:R-:W-:Y:S02]  /*5a10*/  @!P0 SEL R0, R3, R2, !P2 ;  /* 0x0000000203008207 */ /* 0x000fe40005000000 */
[----:B------:R-:W-:Y:S02]  /*5a20*/  IADD3 R2, PT, PT, -R5, RZ, RZ ;  /* 0x000000ff05027210 */ /* 0x000fe40007ffe1ff */
[----:B------:R-:W-:Y:S01]  /*5a30*/  @!P0 IADD3 R8, PT, PT, R15, -R0, RZ ;  /* 0x800000000f088210 */ /* 0x000fe20007ffe0ff */
[----:B------:R-:W-:Y:S02]  /*5a40*/  @!P0 IMAD R0, R7, R6, R0 ;  /* 0x0000000607008224 */ /* 0x000fe400078e0200 */
[----:B------:R-:W-:Y:S02]  /*5a50*/  IMAD R29, R24, R2, R29 ;  /* 0x00000002181d7224 */ /* 0x000fe400078e021d */
[----:B------:R-:W-:Y:S02]  /*5a60*/  @!P0 IMAD R5, R8, R26, R3 ;  /* 0x0000001a08058224 */ /* 0x000fe400078e0203 */
[----:B------:R-:W-:Y:S04]  /*5a70*/  @!P0 IMAD.MOV.U32 R3, RZ, RZ, R0 ;  /* 0x000000ffff038224 */ /* 0x000fe800078e0000 */
[----:B------:R-:W-:Y:S02]  /*5a80*/  IMAD R31, R3, R28, R31 ;  /* 0x0000001c031f7224 */ /* 0x000fe400078e021f */
[----:B------:R-:W-:Y:S07]  /*5a90*/  IMAD R29, R5, R24, R29 ;  /* 0x00000018051d7224 */ /* 0x000fee00078e021d */
.L_x_88:
[----:B-1----:R-:W-:Y:S01]  /*5aa0*/  @!P1 ISETP.NE.AND P0, PT, R10, 0x1, PT ;  /* 0x000000010a00980c */ /* 0x002fe20003f05270 */
[----:B------:R-:W-:Y:S01]  /*5ab0*/  @!P1 IMAD.HI.U32 R3, R29, R11, RZ ;  /* 0x0000000b1d039227 */ /* 0x000fe200078e00ff */
[----:B------:R-:W-:Y:S01]  /*5ac0*/  R2UR UR41, R16 ;  /* 0x00000000102972ca */ /* 0x000fe200000e0000 */
[----:B------:R-:W-:Y:S01]  /*5ad0*/  BSSY.RECONVERGENT B6, `(.L_x_89) ;  /* 0x000002f000067945 */ /* 0x000fe20003800200 */
[----:B------:R-:W-:Y:S01]  /*5ae0*/  @!P1 ISETP.NE.AND P2, PT, R9, 0x1, PT ;  /* 0x000000010900980c */ /* 0x000fe20003f45270 */
[----:B------:R-:W-:Y:S01]  /*5af0*/  @!P1 IMAD.HI.U32 R0, R31, R12, RZ ;  /* 0x0000000c1f009227 */ /* 0x000fe200078e00ff */
[----:B------:R-:W-:Y:S02]  /*5b00*/  @!P1 SHF.R.U32.HI R2, RZ, R14, R3 ;  /* 0x0000000eff029219 */ /* 0x000fe40000011603 */
[----:B------:R-:W-:Y:S02]  /*5b10*/  @P3 SHF.R.U32.HI R4, RZ, 0x10, R81 ;  /* 0x00000010ff043819 */ /* 0x000fe40000011651 */
[----:B------:R-:W-:Y:S02]  /*5b20*/  @!P1 SEL R2, R29, R2, !P0 ;  /* 0x000000021d029207 */ /* 0x000fe40004000000 */
[----:B------:R-:W-:Y:S02]  /*5b30*/  @!P1 SHF.R.U32.HI R0, RZ, R13, R0 ;  /* 0x0000000dff009219 */ /* 0x000fe40000011600 */
[----:B------:R-:W-:Y:S01]  /*5b40*/  LOP3.LUT P0, RZ, R94, 0x3f0, RZ, 0xc0, !PT ;  /* 0x000003f05eff7812 */ /* 0x000fe2000780c0ff */
[----:B------:R-:W-:Y:S01]  /*5b50*/  USHF.L.U32 UR41, UR41, 0x7, URZ ;  /* 0x0000000729297899 */ /* 0x000fe200080006ff */
[----:B------:R-:W-:Y:S02]  /*5b60*/  @!P1 SEL R3, R31, R0, !P2 ;  /* 0x000000001f039207 */ /* 0x000fe40005000000 */
[----:B------:R-:W-:Y:S03]  /*5b70*/  @P3 R2UR UR51, R4 ;  /* 0x00000000043332ca */ /* 0x000fe600000e0000 */
[----:B------:R-:W-:Y:S02]  /*5b80*/  @!P1 IMAD.IADD R0, R2, 0x1, -R3 ;  /* 0x0000000102009824 */ /* 0x000fe400078e0a03 */
[----:B------:R-:W-:Y:S02]  /*5b90*/  @!P1 IMAD.IADD R2, R3, 0x1, -R2 ;  /* 0x0000000103029824 */ /* 0x000fe400078e0a02 */
[----:B------:R-:W-:Y:S02]  /*5ba0*/  @!P1 IMAD R31, R0, R9, R31 ;  /* 0x00000009001f9224 */ /* 0x000fe400078e021f */
[----:B------:R-:W-:Y:S01]  /*5bb0*/  @!P1 IMAD R29, R2, R10, R29 ;  /* 0x0000000a021d9224 */ /* 0x000fe200078e021d */
[----:B------:R-:W-:Y:S06]  /*5bc0*/  @!P0 BRA `(.L_x_90) ;  /* 0x00000000007c8947 */ /* 0x000fec0003800000 */
[----:B------:R-:W1:Y:S01]  /*5bd0*/  LDCU.64 UR8, c[0x4][0x80] ;  /* 0x01001000ff0877ac */ /* 0x000e620008000a00 */
[----:B------:R-:W-:Y:S01]  /*5be0*/  MOV R2, 0x0 ;  /* 0x0000000000027802 */ /* 0x000fe20000000f00 */
[----:B------:R-:W-:Y:S02]  /*5bf0*/  HFMA2 R12, -RZ, RZ, 0, 5.9604644775390625e-08 ;  /* 0x00000001ff0c7431 */ /* 0x000fe400000001ff */
[----:B------:R-:W-:Y:S01]  /*5c00*/  IMAD.MOV.U32 R8, RZ, RZ, 0x70 ;  /* 0x00000070ff087424 */ /* 0x000fe200078e00ff */
[----:B------:R2:W3:Y:S01]  /*5c10*/  LDC.64 R14, c[0x4][R2] ;  /* 0x01000000020e7b82 */ /* 0x0004e20000000a00 */
[----:B------:R-:W4:Y:S01]  /*5c20*/  LDCU.64 UR6, c[0x4][0x88] ;  /* 0x01001100ff0677ac */ /* 0x000f220008000a00 */
[----:B------:R-:W-:Y:S01]  /*5c30*/  IMAD.MOV.U32 R13, RZ, RZ, RZ ;  /* 0x000000ffff0d7224 */ /* 0x000fe200078e00ff */
[----:B------:R-:W2:Y:S01]  /*5c40*/  LDCU.64 UR4, c[0x4][0x8] ;  /* 0x01000100ff0477ac */ /* 0x000ea20008000a00 */
[----:B-1----:R-:W-:Y:S01]  /*5c50*/  MOV R5, UR9 ;  /* 0x0000000900057c02 */ /* 0x002fe20008000f00 */
[----:B------:R-:W-:Y:S01]  /*5c60*/  IMAD.U32 R4, RZ, RZ, UR8 ;  /* 0x00000008ff047e24 */ /* 0x000fe2000f8e00ff */
[----:B----4-:R-:W-:Y:S01]  /*5c70*/  MOV R7, UR7 ;  /* 0x0000000700077c02 */ /* 0x010fe20008000f00 */
[----:B------:R-:W-:Y:S01]  /*5c80*/  IMAD.U32 R6, RZ, RZ, UR6 ;  /* 0x00000006ff067e24 */ /* 0x000fe2000f8e00ff */
[----:B--2---:R-:W-:Y:S01]  /*5c90*/  MOV R11, UR5 ;  /* 0x00000005000b7c02 */ /* 0x004fe20008000f00 */
[----:B------:R-:W-:Y:S02]  /*5ca0*/  IMAD.U32 R10, RZ, RZ, UR4 ;  /* 0x00000004ff0a7e24 */ /* 0x000fe4000f8e00ff */
[----:B------:R-:W-:Y:S07]  /*5cb0*/  LEPC R20, `(.L_x_91) ;  /* 0x000000001014794e */ /* 0x000fee0000000000 */
[----:B---3-5:R-:W-:Y:S05]  /*5cc0*/  CALL.ABS.NOINC R14 ;  /* 0x000000000e007343 */ /* 0x028fea0003c00000 */
.L_x_91:
[----:B------:R-:W1:Y:S01]  /*5cd0*/  LDCU.64 UR8, c[0x4][0x80] ;  /* 0x01001000ff0877ac */ /* 0x000e620008000a00 */
[----:B------:R-:W2:Y:S01]  /*5ce0*/  LDC.64 R2, c[0x4][R2] ;  /* 0x0100000002027b82 */ /* 0x000ea20000000a00 */
[----:B------:R-:W-:Y:S02]  /*5cf0*/  HFMA2 R12, -RZ, RZ, 0, 5.9604644775390625e-08 ;  /* 0x00000001ff0c7431 */ /* 0x000fe400000001ff */
[----:B------:R-:W-:Y:S02]  /*5d00*/  IMAD.MOV.U32 R8, RZ, RZ, 0x70 ;  /* 0x00000070ff087424 */ /* 0x000fe400078e00ff */
[----:B------:R-:W-:Y:S01]  /*5d10*/  IMAD.MOV.U32 R13, RZ, RZ, RZ ;  /* 0x000000ffff0d7224 */ /* 0x000fe200078e00ff */
[----:B------:R-:W3:Y:S01]  /*5d20*/  LDCU.64 UR6, c[0x4][0x88] ;  /* 0x01001100ff0677ac */ /* 0x000ee20008000a00 */
[----:B------:R-:W4:Y:S01]  /*5d30*/  LDCU.64 UR4, c[0x4][0x8] ;  /* 0x01000100ff0477ac */ /* 0x000f220008000a00 */
[----:B-1----:R-:W-:Y:S02]  /*5d40*/  MOV R4, UR8 ;  /* 0x0000000800047c02 */ /* 0x002fe40008000f00 */
[----:B------:R-:W-:Y:S02]  /*5d50*/  MOV R5, UR9 ;  /* 0x0000000900057c02 */ /* 0x000fe40008000f00 */
[----:B---3--:R-:W-:Y:S01]  /*5d60*/  MOV R7, UR7 ;  /* 0x0000000700077c02 */ /* 0x008fe20008000f00 */
[----:B------:R-:W-:Y:S01]  /*5d70*/  IMAD.U32 R6, RZ, RZ, UR6 ;  /* 0x00000006ff067e24 */ /* 0x000fe2000f8e00ff */
[----:B----4-:R-:W-:Y:S01]  /*5d80*/  MOV R11, UR5 ;  /* 0x00000005000b7c02 */ /* 0x010fe20008000f00 */
[----:B------:R-:W-:Y:S02]  /*5d90*/  IMAD.U32 R10, RZ, RZ, UR4 ;  /* 0x00000004ff0a7e24 */ /* 0x000fe4000f8e00ff */
[----:B------:R-:W-:Y:S07]  /*5da0*/  LEPC R20, `(.L_x_90) ;  /* 0x000000001014794e */ /* 0x000fee0000000000 */
[----:B--2---:R-:W-:Y:S05]  /*5db0*/  CALL.ABS.NOINC R2 ;  /* 0x0000000002007343 */ /* 0x004fea0003c00000 */
.L_x_90:
[----:B------:R-:W-:Y:S05]  /*5dc0*/  BSYNC.RECONVERGENT B6 ;  /* 0x0000000000067941 */ /* 0x000fea0003800200 */
.L_x_89:
[----:B------:R-:W-:Y:S01]  /*5dd0*/  ISETP.NE.U32.AND P3, PT, R70, RZ, PT ;  /* 0x000000ff4600720c */ /* 0x000fe20003f65070 */
[----:B------:R-:W-:Y:S01]  /*5de0*/  UISETP.NE.AND UP2, UPT, UR53, URZ, UPT ;  /* 0x000000ff3500728c */ /* 0x000fe2000bf45270 */
[----:B------:R-:W-:Y:S01]  /*5df0*/  ISETP.NE.U32.AND P2, PT, RZ, UR36, PT ;  /* 0x00000024ff007c0c */ /* 0x000fe2000bf45070 */
[----:B------:R-:W-:Y:S01]  /*5e00*/  UISETP.NE.U32.AND UP1, UPT, UR38, URZ, UPT ;  /* 0x000000ff2600728c */ /* 0x000fe2000bf25070 */
[----:B------:R-:W-:Y:S01]  /*5e10*/  ISETP.NE.AND.EX P3, PT, R71, RZ, PT, P3 ;  /* 0x000000ff4700720c */ /* 0x000fe20003f65330 */
[----:B------:R-:W-:Y:S01]  /*5e20*/  UPLOP3.LUT UP0, UPT, UPT, UPT, UPT, 0x40, 0x4 ;  /* 0x000000000004789c */ /* 0x000fe20003f0e870 */
[----:B------:R-:W-:Y:S01]  /*5e30*/  ISETP.NE.AND.EX P2, PT, RZ, UR37, PT, P2 ;  /* 0x00000025ff007c0c */ /* 0x000fe2000bf45320 */
[----:B------:R-:W-:Y:S01]  /*5e40*/  UISETP.NE.AND.EX UP1, UPT, UR39, URZ, UPT, UP1 ;  /* 0x000000ff2700728c */ /* 0x000fe2000bf25310 */
[----:B------:R-:W-:Y:S04]  /*5e50*/  PLOP3.LUT P4, PT, PT, PT, UP2, 0x80, 0x8 ;  /* 0x000000000008781c */ /* 0x000fe80003f8f028 */
[----:B------:R-:W-:Y:S01]  /*5e60*/  P2R R102, PR, RZ, 0x10 ;  /* 0x00000010ff667803 */ /* 0x000fe20000000000 */
[----:B------:R-:W-:Y:S06]  /*5e70*/  @UP2 UPLOP3.LUT UP0, UPT, UPT, UPT, UP1, 0x80, 0x8 ;  /* 0x000000000008289c */ /* 0x000fec0003f0f010 */
[----:B------:R-:W-:Y:S01]  /*5e80*/  PLOP3.LUT P0, PT, PT, PT, UP0, 0x80, 0x8 ;  /* 0x000000000008781c */ /* 0x000fe20003f0f008 */
[----:B------:R-:W-:Y:S01]  /*5e90*/  @!UPT UIADD3 URZ, UPT, UPT, URZ, URZ, URZ ;  /* 0x000000fffffff290 */ /* 0x000fe2000fffe0ff */
[----:B------:R-:W-:Y:S11]  /*5ea0*/  BRA.U !UP1, `(.L_x_92) ;  /* 0x0000000109387547 */ /* 0x000ff6000b800000 */
[----:B------:R-:W-:Y:S01]  /*5eb0*/  UISETP.NE.U32.AND UP0, UPT, UR36, URZ, UPT ;  /* 0x000000ff2400728c */ /* 0x000fe2000bf05070 */
[----:B------:R-:W-:Y:S02]  /*5ec0*/  HFMA2 R0, -RZ, RZ, 0, 5.9604644775390625e-08 ;  /* 0x00000001ff007431 */ /* 0x000fe400000001ff */
[----:B------:R-:W-:Y:S01]  /*5ed0*/  IMAD.MOV.U32 R79, RZ, RZ, 0x1 ;  /* 0x00000001ff4f7424 */ /* 0x000fe200078e00ff */
[----:B------:R-:W-:Y:S06]  /*5ee0*/  UISETP.NE.AND.EX UP0, UPT, UR37, URZ, UPT, UP0 ;  /* 0x000000ff2500728c */ /* 0x000fec000bf05300 */
[----:B------:R-:W-:Y:S05]  /*5ef0*/  PLOP3.LUT P1, PT, PT, PT, UP0, 0x80, 0x8 ;  /* 0x000000000008781c */ /* 0x000fea0003f2f008 */
[----:B------:R-:W1:Y:S01]  /*5f00*/  @UP0 LDCU.64 UR6, c[0x0][0x888] ;  /* 0x00011100ff0607ac */ /* 0x000e620008000a00 */
[----:B------:R-:W-:Y:S07]  /*5f10*/  @UP0 UIMAD UR4, UR57, UR38, URZ ;  /* 0x00000026390402a4 */ /* 0x000fee000f8e02ff */
[----:B------:R-:W-:Y:S01]  /*5f20*/  @!P1 PRMT R79, R0, 0x7610, R79 ;  /* 0x00007610004f9816 */ /* 0x000fe2000000004f */
[----:B-1----:R-:W-:Y:S03]  /*5f30*/  @UP0 UIMAD.WIDE UR6, UR4, 0x4, UR6 ;  /* 0x00000004040608a5 */ /* 0x002fe6000f8e0206 */
[----:B------:R-:W1:Y:S03]  /*5f40*/  @!UP0 LDCU UR4, c[0x0][0x880] ;  /* 0x00011000ff0487ac */ /* 0x000e660008000800 */
[----:B------:R-:W-:Y:S01]  /*5f50*/  IMAD.U32 R2, RZ, RZ, UR6 ;  /* 0x00000006ff027e24 */ /* 0x000fe2000f8e00ff */
[----:B------:R-:W-:Y:S05]  /*5f60*/  MOV R3, UR7 ;  /* 0x0000000700037c02 */ /* 0x000fea0008000f00 */
[----:B-----5:R2:W5:Y:S02]  /*5f70*/  @P1 LDG.E R35, desc[UR48][R2.64] ;  /* 0x0000003002231981 */ /* 0x020564000c1e1900 */
[----:B-12---:R-:W-:Y:S02]  /*5f80*/  @!P1 IMAD.U32 R35, RZ, RZ, UR4 ;  /* 0x00000004ff239e24 */ /* 0x006fe4000f8e00ff */
.L_x_92:
[----:B------:R-:W-:Y:S05]  /*5f90*/  @!P3 BRA `(.L_x_93) ;  /* 0x000000000020b947 */ /* 0x000fea0003800000 */
[----:B------:R-:W-:Y:S04]  /*5fa0*/  ISETP.NE.U32.AND P1, PT, R68, RZ, PT ;  /* 0x000000ff4400720c */ /* 0x000fe80003f25070 */
[----:B------:R-:W-:Y:S11]  /*5fb0*/  ISETP.NE.AND.EX P1, PT, R69, RZ, PT, P1 ;  /* 0x000000ff4500720c */ /* 0x000ff60003f25310 */
[----:B------:R-:W-:Y:S02]  /*5fc0*/  @!UPT UIADD3 URZ, UPT, UPT, URZ, URZ, URZ ;  /* 0x000000fffffff290 */ /* 0x000fe4000fffe0ff */
[----:B------:R-:W1:Y:S01]  /*5fd0*/  @P1 LDC.64 R2, c[0x0][0x8a8] ;  /* 0x00022a00ff021b82 */ /* 0x000e620000000a00 */
[----:B------:R-:W-:Y:S04]  /*5fe0*/  @P1 IMAD R0, R70, UR57, RZ ;  /* 0x0000003946001c24 */ /* 0x000fe8000f8e02ff */
[----:B-1----:R-:W-:Y:S05]  /*5ff0*/  @P1 IMAD.WIDE R2, R0, 0x4, R2 ;  /* 0x0000000400021825 */ /* 0x002fea00078e0202 */
[----:B-----5:R1:W5:Y:S02]  /*6000*/  @P1 LDG.E R33, desc[UR48][R2.64] ;  /* 0x0000003002211981 */ /* 0x020364000c1e1900 */
[----:B-1----:R-:W2:Y:S02]  /*6010*/  @!P1 LDC R33, c[0x0][0x8a0] ;  /* 0x00022800ff219b82 */ /* 0x002ea40000000800 */
.L_x_93:
[----:B-----5:R-:W-:Y:S01]  /*6020*/  FSETP.NEU.AND P1, PT, R35, RZ, PT ;  /* 0x000000ff2300720b */ /* 0x020fe20003f2d000 */
[----:B------:R-:W-:Y:S01]  /*6030*/  IMAD.SHL.U32 R99, R19, 0x40, RZ ;  /* 0x0000004013637824 */ /* 0x000fe200078e00ff */
[----:B------:R-:W-:Y:S01]  /*6040*/  SEL R3, RZ, 0xffffffff, P2 ;  /* 0xffffffffff037807 */ /* 0x000fe20001000000 */
[----:B------:R-:W-:Y:S01]  /*6050*/  IMAD.SHL.U32 R108, R91, 0x4, RZ ;  /* 0x000000045b6c7824 */ /* 0x000fe200078e00ff */
[----:B------:R-:W-:Y:S01]  /*6060*/  @P4 LOP3.LUT P2, RZ, R79, 0xff, RZ, 0xc0, !PT ;  /* 0x000000ff4fff4812 */ /* 0x000fe2000784c0ff */
[----:B------:R-:W-:Y:S01]  /*6070*/  IMAD.HI.U32 R5, R99, R77, RZ ;  /* 0x0000004d63057227 */ /* 0x000fe200078e00ff */
[----:B------:R-:W-:Y:S01]  /*6080*/  @P4 SEL R2, RZ, 0xffffffff, P1 ;  /* 0xffffffffff024807 */ /* 0x000fe20000800000 */
[----:B------:R-:W-:Y:S01]  /*6090*/  BSSY B1, `(.L_x_94) ;  /* 0x0000043000017945 */ /* 0x000fe20003800000 */
[----:B------:R-:W-:Y:S01]  /*60a0*/  LOP3.LUT R90, R90, 0x1, RZ, 0x3c, !PT ;  /* 0x000000015a5a7812 */ /* 0x000fe200078e3cff */
[----:B------:R-:W-:Y:S01]  /*60b0*/  VIADD R104, R108, UR50 ;  /* 0x000000326c687c36 */ /* 0x000fe20008000000 */
[----:B------:R-:W-:Y:S01]  /*60c0*/  @P0 SEL R2, R3, R2, !P2 ;  /* 0x0000000203020207 */ /* 0x000fe20005000000 */
[----:B------:R-:W-:Y:S01]  /*60d0*/  IMAD.MOV.U32 R109, RZ, RZ, 0x1 ;  /* 0x00000001ff6d7424 */ /* 0x000fe200078e00ff */
[----:B------:R-:W-:Y:S01]  /*60e0*/  LEA R107, R30, UR50, 0x3 ;  /* 0x000000321e6b7c11 */ /* 0x000fe2000f8e18ff */
[----:B------:R-:W-:Y:S01]  /*60f0*/  IMAD.IADD R34, R32, 0x1, R17 ;  /* 0x0000000120227824 */ /* 0x000fe200078e0211 */
[----:B------:R-:W-:Y:S01]  /*6100*/  @P4 LOP3.LUT R101, R2, 0x1, RZ, 0xc0, !PT ;  /* 0x0000000102654812 */ /* 0x000fe200078ec0ff */
[----:B------:R-:W-:Y:S01]  /*6110*/  IMAD.MOV.U32 R51, RZ, RZ, RZ ;  /* 0x000000ffff337224 */ /* 0x000fe200078e00ff */
[----:B------:R-:W-:Y:S02]  /*6120*/  SHF.L.U32 R0, R89, 0x1f, RZ ;  /* 0x0000001f59007819 */ /* 0x000fe400000006ff */
[----:B------:R-:W-:Y:S02]  /*6130*/  CS2R R54, SRZ ;  /* 0x0000000000367805 */ /* 0x000fe4000001ff00 */
[----:B------:R-:W-:Y:S02]  /*6140*/  ISETP.NE.U32.OR P5, PT, R101, 0x1, !P4 ;  /* 0x000000016500780c */ /* 0x000fe400067a5470 */
[----:B------:R-:W-:Y:S02]  /*6150*/  CS2R R52, SRZ ;  /* 0x0000000000347805 */ /* 0x000fe4000001ff00 */
[----:B------:R-:W-:Y:S02]  /*6160*/  ISETP.NE.AND P0, PT, R76, 0x1, PT ;  /* 0x000000014c00780c */ /* 0x000fe40003f05270 */
[----:B------:R-:W-:Y:S02]  /*6170*/  CS2R R58, SRZ ;  /* 0x00000000003a7805 */ /* 0x000fe4000001ff00 */
[----:B------:R-:W-:Y:S02]  /*6180*/  SHF.R.U32.HI R2, RZ, R74, R5 ;  /* 0x0000004aff027219 */ /* 0x000fe40000011605 */
[----:B------:R-:W-:Y:S02]  /*6190*/  CS2R R56, SRZ ;  /* 0x0000000000387805 */ /* 0x000fe4000001ff00 */
[----:B------:R-:W-:Y:S02]  /*61a0*/  ISETP.NE.AND P2, PT, R75, 0x1, PT ;  /* 0x000000014b00780c */ /* 0x000fe40003f45270 */
[----:B------:R-:W-:Y:S02]  /*61b0*/  CS2R R62, SRZ ;  /* 0x00000000003e7805 */ /* 0x000fe4000001ff00 */
[----:B------:R-:W-:Y:S02]  /*61c0*/  SEL R97, R99, R2, !P0 ;  /* 0x0000000263617207 */ /* 0x000fe40004000000 */
[----:B------:R-:W-:Y:S02]  /*61d0*/  CS2R R60, SRZ ;  /* 0x00000000003c7805 */ /* 0x000fe4000001ff00 */
[----:B------:R-:W-:Y:S02]  /*61e0*/  PLOP3.LUT P0, PT, PT, PT, UP1, 0x80, 0x8 ;  /* 0x000000000008781c */ /* 0x000fe40003f0f018 */
[----:B------:R-:W-:Y:S02]  /*61f0*/  CS2R R66, SRZ ;  /* 0x0000000000427805 */ /* 0x000fe4000001ff00 */
[----:B------:R-:W-:Y:S01]  /*6200*/  SEL R110, RZ, 0xffffffff, P1 ;  /* 0xffffffffff6e7807 */ /* 0x000fe20000800000 */
[C---:B------:R-:W-:Y:S01]  /*6210*/  IMAD.HI.U32 R98, R97.reuse, UR46, RZ ;  /* 0x0000002e61627c27 */ /* 0x040fe2000f8e00ff */
[----:B------:R-:W-:Y:S02]  /*6220*/  @P5 SHF.L.U32 R6, R90, 0x1f, RZ ;  /* 0x0000001f5a065819 */ /* 0x000fe400000006ff */
[----:B------:R-:W-:Y:S01]  /*6230*/  CS2R R64, SRZ ;  /* 0x0000000000407805 */ /* 0x000fe2000001ff00 */
[----:B------:R-:W-:Y:S01]  /*6240*/  IMAD.MOV R4, RZ, RZ, -R97 ;  /* 0x000000ffff047224 */ /* 0x000fe200078e0a61 */
[----:B------:R-:W1:Y:S01]  /*6250*/  @P5 SYNCS.PHASECHK.TRANS64.TRYWAIT P4, [UR50+0x80], R6 ;  /* 0x00008006ff0055a7 */ /* 0x000e620008081132 */
[----:B------:R-:W-:Y:S01]  /*6260*/  SHF.R.U32.HI R98, RZ, UR47, R98 ;  /* 0x0000002fff627c19 */ /* 0x000fe20008011662 */
[----:B------:R-:W-:Y:S02]  /*6270*/  VIADD R43, R104, 0x400 ;  /* 0x00000400682b7836 */ /* 0x000fe40000000000 */
[----:B------:R-:W-:Y:S01]  /*6280*/  IMAD R99, R76, R4, R99 ;  /* 0x000000044c637224 */ /* 0x000fe200078e0263 */
[----:B------:R-:W-:Y:S01]  /*6290*/  SEL R98, R97, R98, !P2 ;  /* 0x0000006261627207 */ /* 0x000fe20005000000 */
[----:B------:R-:W-:Y:S01]  /*62a0*/  IMAD.IADD R103, R95, 0x1, R104 ;  /* 0x000000015f677824 */ /* 0x000fe200078e0268 */
[----:B------:R-:W-:Y:S03]  /*62b0*/  LOP3.LUT P2, R100, R79, 0xff, RZ, 0xc0, !PT ;  /* 0x000000ff4f647812 */ /* 0x000fe6000784c0ff */
[----:B------:R-:W-:Y:S01]  /*62c0*/  IMAD.MOV R2, RZ, RZ, -R98 ;  /* 0x000000ffff027224 */ /* 0x000fe200078e0a62 */
[----:B------:R-:W-:Y:S03]  /*62d0*/  @P0 SEL R110, R3, R110, !P2 ;  /* 0x0000006e036e0207 */ /* 0x000fe60005000000 */
[----:B------:R-:W-:Y:S01]  /*62e0*/  IMAD R97, R75, R2, R97 ;  /* 0x000000024b617224 */ /* 0x000fe200078e0261 */
[----:B------:R-:W-:Y:S01]  /*62f0*/  LOP3.LUT R110, R110, 0x1, RZ, 0xc0, !PT ;  /* 0x000000016e6e7812 */ /* 0x000fe200078ec0ff */
[----:B------:R3:W4:Y:S01]  /*6300*/  SYNCS.PHASECHK.TRANS64.TRYWAIT P3, [R107+URZ+0xe0], R0 ;  /* 0x0000e0006b0075a7 */ /* 0x00072200080611ff */
[----:B-1----:R-:W-:Y:S01]  /*6310*/  @P5 SEL R109, RZ, 0x1, !P4 ;  /* 0x00000001ff6d5807 */ /* 0x002fe20006000000 */
[----:B---3--:R-:W-:Y:S06]  /*6320*/  @!P5 BRA `(.L_x_95) ;  /* 0x000000000064d947 */ /* 0x008fec0003800000 */
[----:B------:R-:W-:Y:S01]  /*6330*/  IMAD.MOV.U32 R54, RZ, RZ, RZ ;  /* 0x000000ffff367224 */ /* 0x000fe200078e00ff */
[----:B------:R-:W-:Y:S01]  /*6340*/  ISETP.NE.U32.AND P0, PT, R110, 0x1, PT ;  /* 0x000000016e00780c */ /* 0x000fe20003f05070 */
[----:B------:R-:W-:Y:S01]  /*6350*/  BSSY B0, `(.L_x_96) ;  /* 0x0000010000007945 */ /* 0x000fe20003800000 */
[----:B------:R-:W-:Y:S02]  /*6360*/  ISETP.NE.AND P1, PT, R109, RZ, PT ;  /* 0x000000ff6d00720c */ /* 0x000fe40003f25270 */
[----:B------:R-:W-:Y:S02]  /*6370*/  CS2R R58, SRZ ;  /* 0x00000000003a7805 */ /* 0x000fe4000001ff00 */
[----:B------:R-:W-:Y:S02]  /*6380*/  CS2R R56, SRZ ;  /* 0x0000000000387805 */ /* 0x000fe4000001ff00 */
[----:B------:R-:W-:Y:S02]  /*6390*/  CS2R R52, SRZ ;  /* 0x0000000000347805 */ /* 0x000fe4000001ff00 */
[----:B------:R-:W-:Y:S02]  /*63a0*/  CS2R R66, SRZ ;  /* 0x0000000000427805 */ /* 0x000fe4000001ff00 */
[----:B------:R-:W-:Y:S02]  /*63b0*/  CS2R R64, SRZ ;  /* 0x0000000000407805 */ /* 0x000fe4000001ff00 */
[----:B------:R-:W-:Y:S02]  /*63c0*/  CS2R R62, SRZ ;  /* 0x00000000003e7805 */ /* 0x000fe4000001ff00 */
[----:B------:R-:W-:Y:S01]  /*63d0*/  CS2R R60, SRZ ;  /* 0x00000000003c7805 */ /* 0x000fe2000001ff00 */
[C---:B------:R-:W-:Y:S02]  /*63e0*/  @P0 IMAD R2, R96.reuse, 0x4, R43 ;  /* 0x0000000460020824 */ /* 0x040fe400078e022b */
[----:B------:R-:W-:Y:S02]  /*63f0*/  @P0 IMAD R4, R96, 0x4, R104 ;  /* 0x0000000460040824 */ /* 0x000fe400078e0268 */
[----:B------:R-:W-:Y:S01]  /*6400*/  @P0 IMAD.IADD R5, R95, 0x1, R2 ;  /* 0x000000015f050824 */ /* 0x000fe200078e0202 */
[----:B------:R-:W-:Y:S06]  /*6410*/  @P1 BRA `(.L_x_97) ;  /* 0x00000000000c1947 */ /* 0x000fec0003800000 */
[----:B------:R-:W-:Y:S04]  /*6420*/  SHF.L.U32 R3, R90, 0x1f, RZ ;  /* 0x0000001f5a037819 */ /* 0x000fe800000006ff */
[----:B------:R-:W1:Y:S02]  /*6430*/  SYNCS.PHASECHK.TRANS64.TRYWAIT P1, [UR50+0x80], R3 ;  /* 0x00008003ff0075a7 */ /* 0x000e640008021132 */
[----:B-1----:R-:W-:Y:S05]  /*6440*/  @!P1 BRA `(.L_x_98) ;  /* 0x0000003000849947 */ /* 0x002fea0003800000 */
.L_x_97:
[----:B------:R-:W-:Y:S05]  /*6450*/  BSYNC B0 ;  /* 0x0000000000007941 */ /* 0x000fea0003800000 */
.L_x_96:
[----:B------:R-:W-:Y:S05]  /*6460*/  @P0 WARPSYNC.ALL ;  /* 0x0000000000000948 */ /* 0x000fea0003800000 */
[----:B------:R3:W1:Y:S01]  /*6470*/  @P0 LDSM.16.M88.4 R56, [R4+0x400] ;  /* 0x000400000438083b */ /* 0x0006620000000200 */
[----:B------:R-:W-:Y:S03]  /*6480*/  HFMA2 R51, -RZ, RZ, 0, 5.9604644775390625e-08 ;  /* 0x00000001ff337431 */ /* 0x000fe600000001ff */
[----:B------:R3:W1:Y:S04]  /*6490*/  @P0 LDSM.16.M88.4 R52, [R5] ;  /* 0x000000000534083b */ /* 0x0006680000000200 */
[----:B------:R3:W1:Y:S04]  /*64a0*/  @P0 LDSM.16.M88.4 R64, [R108+UR50+0x400] ;  /* 0x000400326c40083b */ /* 0x0006680008000200 */
[----:B------:R3:W1:Y:S02]  /*64b0*/  @P0 LDSM.16.M88.4 R60, [R103+0x400] ;  /* 0x00040000673c083b */ /* 0x0006640000000200 */
.L_x_95:
[----:B------:R-:W-:Y:S05]  /*64c0*/  BSYNC B1 ;  /* 0x0000000000017941 */ /* 0x000fea0003800000 */
.L_x_94:
[----:B-1----:R-:W-:Y:S04]  /*64d0*/  SHF.R.U32.HI R2, RZ, 0x15, R34 ;  /* 0x00000015ff027819 */ /* 0x002fe80000011622 */
[----:B------:R-:W-:Y:S01]  /*64e0*/  LOP3.LUT P0, RZ, R2, 0x3, R93, 0x48, !PT ;  /* 0x0000000302ff7812 */ /* 0x000fe2000780485d */
[----:B------:R-:W-:Y:S01]  /*64f0*/  @!UPT UIADD3 URZ, UPT, UPT, URZ, URZ, URZ ;  /* 0x000000fffffff290 */ /* 0x000fe2000fffe0ff */
[----:B----4-:R-:W-:Y:S11]  /*6500*/  @P3 BRA `(.L_x_99) ;  /* 0x0000000000083947 */ /* 0x010ff60003800000 */
[----:B------:R-:W1:Y:S02]  /*6510*/  SYNCS.PHASECHK.TRANS64.TRYWAIT P1, [R107+URZ+0xe0], R0 ;  /* 0x0000e0006b0075a7 */ /* 0x000e6400080211ff */
[----:B-1----:R-:W-:Y:S05]  /*6520*/  @!P1 BRA `(.L_x_100) ;  /* 0x0000003000649947 */ /* 0x002fea0003800000 */
.L_x_99:
[----:B------:R-:W-:Y:S05]  /*6530*/  @!P0 BRA `(.L_x_101) ;  /* 0x0000000000408947 */ /* 0x000fea0003800000 */
[----:B------:R-:W3:Y:S01]  /*6540*/  LDCU.64 UR8, c[0x4][0x70] ;  /* 0x01000e00ff0877ac */ /* 0x000ee20008000a00 */
[----:B------:R-:W-:Y:S01]  /*6550*/  MOV R3, 0x0 ;  /* 0x0000000000037802 */ /* 0x000fe20000000f00 */
[----:B------:R-:W-:Y:S02]  /*6560*/  HFMA2 R12, -RZ, RZ, 0, 5.9604644775390625e-08 ;  /* 0x00000001ff0c7431 */ /* 0x000fe400000001ff */
[----:B------:R-:W-:Y:S02]  /*6570*/  IMAD.MOV.U32 R8, RZ, RZ, 0x192 ;  /* 0x00000192ff087424 */ /* 0x000fe400078e00ff */
[----:B------:R-:W-:Y:S01]  /*6580*/  IMAD.MOV.U32 R13, RZ, RZ, RZ ;  /* 0x000000ffff0d7224 */ /* 0x000fe200078e00ff */
[----:B------:R-:W4:Y:S01]  /*6590*/  LDCU.64 UR6, c[0x4][0x78] ;  /* 0x01000f00ff0677ac */ /* 0x000f220008000a00 */
[----:B------:R-:W1:Y:S01]  /*65a0*/  LDC.64 R2, c[0x4][R3] ;  /* 0x0100000003027b82 */ /* 0x000e620000000a00 */
[----:B------:R-:W5:Y:S01]  /*65b0*/  LDCU.64 UR4, c[0x4][0x10] ;  /* 0x01000200ff0477ac */ /* 0x000f620008000a00 */
[----:B---3--:R-:W-:Y:S01]  /*65c0*/  MOV R5, UR9 ;  /* 0x0000000900057c02 */ /* 0x008fe20008000f00 */
[----:B------:R-:W-:Y:S01]  /*65d0*/  IMAD.U32 R4, RZ, RZ, UR8 ;  /* 0x00000008ff047e24 */ /* 0x000fe2000f8e00ff */
[----:B----4-:R-:W-:Y:S01]  /*65e0*/  MOV R7, UR7 ;  /* 0x0000000700077c02 */ /* 0x010fe20008000f00 */
[----:B------:R-:W-:Y:S01]  /*65f0*/  IMAD.U32 R6, RZ, RZ, UR6 ;  /* 0x00000006ff067e24 */ /* 0x000fe2000f8e00ff */
[----:B-----5:R-:W-:Y:S01]  /*6600*/  MOV R11, UR5 ;  /* 0x00000005000b7c02 */ /* 0x020fe20008000f00 */
[----:B------:R-:W-:Y:S02]  /*6610*/  IMAD.U32 R10, RZ, RZ, UR4 ;  /* 0x00000004ff0a7e24 */ /* 0x000fe4000f8e00ff */
[----:B------:R-:W-:Y:S07]  /*6620*/  LEPC R20, `(.L_x_101) ;  /* 0x000000001014794e */ /* 0x000fee0000000000 */
[----:B-12---:R-:W-:Y:S05]  /*6630*/  CALL.ABS.NOINC R2 ;  /* 0x0000000002007343 */ /* 0x006fea0003c00000 */
.L_x_101:
[----:B------:R-:W-:Y:S01]  /*6640*/  LOP3.LUT R20, R64, 0xffffe000, RZ, 0xc0, !PT ;  /* 0xffffe00040147812 */ /* 0x000fe200078ec0ff */
[----:B------:R-:W-:Y:S05]  /*6650*/  WARPSYNC.ALL ;  /* 0x0000000000007948 */ /* 0x000fea0003800000 */
[----:B------:R-:W-:Y:S01]  /*6660*/  R2UR UR4, R34 ;  /* 0x00000000220472ca */ /* 0x000fe200000e0000 */
[----:B------:R-:W-:Y:S01]  /*6670*/  IMAD.SHL.U32 R112, R96, 0x4, RZ ;  /* 0x0000000460707824 */ /* 0x000fe200078e00ff */
[----:B------:R-:W-:Y:S01]  /*6680*/  LOP3.LUT R21, R65, 0xffffe000, RZ, 0xc0, !PT ;  /* 0xffffe00041157812 */ /* 0x000fe200078ec0ff */
[----:B------:R-:W-:Y:S01]  /*6690*/  BSSY.RECONVERGENT B0, `(.L_x_102) ;  /* 0x000005d000007945 */ /* 0x000fe20003800200 */
[----:B------:R-:W-:Y:S01]  /*66a0*/  LOP3.LUT R40, R67, 0xffffe000, RZ, 0xc0, !PT ;  /* 0xffffe00043287812 */ /* 0x000fe200078ec0ff */
[----:B------:R-:W-:Y:S01]  /*66b0*/  IMAD.IADD R106, R43, 0x1, R112 ;  /* 0x000000012b6a7824 */ /* 0x000fe200078e0270 */
[----:B------:R-:W-:Y:S02]  /*66c0*/  LOP3.LUT R42, R61, 0xffffe000, RZ, 0xc0, !PT ;  /* 0xffffe0003d2a7812 */ /* 0x000fe400078ec0ff */
[----:B------:R-:W-:Y:S01]  /*66d0*/  LOP3.LUT R41, R62, 0xffffe000, RZ, 0xc0, !PT ;  /* 0xffffe0003e297812 */ /* 0x000fe200078ec0ff */
[----:B------:R-:W-:Y:S01]  /*66e0*/  IMAD.IADD R105, R95, 0x1, R106 ;  /* 0x000000015f697824 */ /* 0x000fe200078e026a */
[----:B------:R-:W-:Y:S02]  /*66f0*/  ISETP.NE.AND P1, PT, R92, RZ, PT ;  /* 0x000000ff5c00720c */ /* 0x000fe40003f25270 */
[----:B------:R-:W-:Y:S01]  /*6700*/  ISETP.NE.AND P6, PT, R102, RZ, PT ;  /* 0x000000ff6600720c */ /* 0x000fe20003fc5270 */
[----:B---3--:R-:W1:Y:S03]  /*6710*/  LDTM.16dp128bit.x8 R4, tmem[UR4] ;  /* 0x00000004000479ee */ /* 0x008e660008180000 */
[----:B------:R-:W-:Y:S01]  /*6720*/  ISETP.NE.U32.OR P0, PT, R101, 0x1, !P6 ;  /* 0x000000016500780c */ /* 0x000fe20007705470 */
[C---:B-12---:R-:W-:Y:S01]  /*6730*/  FMUL R0, R33.reuse, R4 ;  /* 0x0000000421007220 */ /* 0x046fe20000400000 */
[C---:B------:R-:W-:Y:S01]  /*6740*/  FMUL R2, R33.reuse, R5 ;  /* 0x0000000521027220 */ /* 0x040fe20000400000 */
[C---:B------:R-:W-:Y:S01]  /*6750*/  FMUL R3, R33.reuse, R6 ;  /* 0x0000000621037220 */ /* 0x040fe20000400000 */
[----:B------:R-:W-:Y:S01]  /*6760*/  FMUL R7, R33, R7 ;  /* 0x0000000721077220 */ /* 0x000fe20000400000 */
[C---:B------:R-:W-:Y:S01]  /*6770*/  FFMA R36, R35.reuse, R20, R0 ;  /* 0x0000001423247223 */ /* 0x040fe20000000000 */
[----:B------:R-:W-:Y:S01]  /*6780*/  LOP3.LUT R20, R66, 0xffffe000, RZ, 0xc0, !PT ;  /* 0xffffe00042147812 */ /* 0x000fe200078ec0ff */
[----:B------:R-:W-:Y:S01]  /*6790*/  FFMA R37, R35, R21, R2 ;  /* 0x0000001523257223 */ /* 0x000fe20000000002 */
[----:B------:R-:W-:Y:S01]  /*67a0*/  LOP3.LUT R21, R60, 0xffffe000, RZ, 0xc0, !PT ;  /* 0xffffe0003c157812 */ /* 0x000fe200078ec0ff */
[----:B------:R-:W-:Y:S01]  /*67b0*/  FMUL R4, R33, R8 ;  /* 0x0000000821047220 */ /* 0x000fe20000400000 */
[----:B------:R-:W-:Y:S01]  /*67c0*/  F2FP.TF32.F32.PACK_B R36, R36 ;  /* 0x00000024ff24723e */ /* 0x000fe200024050ff */
[----:B------:R-:W-:Y:S01]  /*67d0*/  FFMA R38, R35, R20, R3 ;  /* 0x0000001423267223 */ /* 0x000fe20000000003 */
[----:B------:R-:W-:Y:S01]  /*67e0*/  LOP3.LUT R20, R63, 0xffffe000, RZ, 0xc0, !PT ;  /* 0xffffe0003f147812 */ /* 0x000fe200078ec0ff */
[C---:B------:R-:W-:Y:S01]  /*67f0*/  FMUL R5, R33.reuse, R9 ;  /* 0x0000000921057220 */ /* 0x040fe20000400000 */
[----:B------:R-:W-:Y:S01]  /*6800*/  F2FP.TF32.F32.PACK_B R37, R37 ;  /* 0x00000025ff25723e */ /* 0x000fe200024050ff */
[----:B------:R-:W-:Y:S01]  /*6810*/  FMUL R6, R33, R10 ;  /* 0x0000000a21067220 */ /* 0x000fe20000400000 */
[----:B------:R-:W-:Y:S01]  /*6820*/  F2FP.TF32.F32.PACK_B R38, R38 ;  /* 0x00000026ff26723e */ /* 0x000fe200024050ff */
[----:B------:R-:W-:Y:S01]  /*6830*/  FFMA R39, R35, R40, R7 ;  /* 0x0000002823277223 */ /* 0x000fe20000000007 */
[----:B------:R-:W-:Y:S01]  /*6840*/  LOP3.LUT R40, R57, 0xffffe000, RZ, 0xc0, !PT ;  /* 0xffffe00039287812 */ /* 0x000fe200078ec0ff */
[----:B------:R-:W-:Y:S01]  /*6850*/  FMUL R11, R33, R11 ;  /* 0x0000000b210b7220 */ /* 0x000fe20000400000 */
[C---:B------:R-:W-:Y:S01]  /*6860*/  FFMA R4, R35.reuse, R21, R4 ;  /* 0x0000001523047223 */ /* 0x040fe20000000004 */
[----:B------:R-:W-:Y:S01]  /*6870*/  LOP3.LUT R21, R56, 0xffffe000, RZ, 0xc0, !PT ;  /* 0xffffe00038157812 */ /* 0x000fe200078ec0ff */
[C---:B------:R-:W-:Y:S01]  /*6880*/  FFMA R5, R35.reuse, R42, R5 ;  /* 0x0000002a23057223 */ /* 0x040fe20000000005 */
[----:B------:R-:W-:Y:S01]  /*6890*/  F2FP.TF32.F32.PACK_B R39, R39 ;  /* 0x00000027ff27723e */ /* 0x000fe200024050ff */
        /* <DEDUP_REMOVED lines=8> */
[----:B------:R1:W-:Y:S01]  /*6920*/  STSM.16.M88.4 [R104+0x400], R36 ;  /* 0x0004002468007844 */ /* 0x0003e20000000200 */
[----:B------:R-:W-:Y:S01]  /*6930*/  F2FP.TF32.F32.PACK_B R6, R6 ;  /* 0x00000006ff06723e */ /* 0x000fe200024050ff */
[C---:B------:R-:W-:Y:S01]  /*6940*/  FMUL R10, R33.reuse, R14 ;  /* 0x0000000e210a7220 */ /* 0x040fe20000400000 */
[----:B------:R-:W-:Y:S01]  /*6950*/  F2FP.TF32.F32.PACK_B R7, R7 ;  /* 0x00000007ff07723e */ /* 0x000fe200024050ff */
[----:B------:R-:W-:Y:S01]  /*6960*/  FMUL R15, R33, R15 ;  /* 0x0000000f210f7220 */ /* 0x000fe20000400000 */
[C---:B------:R-:W-:Y:S01]  /*6970*/  FFMA R8, R35.reuse, R21, R8 ;  /* 0x0000001523087223 */ /* 0x040fe20000000008 */
[C---:B------:R-:W-:Y:S01]  /*6980*/  FFMA R9, R35.reuse, R40, R9 ;  /* 0x0000002823097223 */ /* 0x040fe20000000009 */
[C---:B------:R-:W-:Y:S01]  /*6990*/  FFMA R10, R35.reuse, R41, R10 ;  /* 0x00000029230a7223 */ /* 0x040fe2000000000a */
[----:B------:R1:W-:Y:S01]  /*69a0*/  STSM.16.M88.4 [R103+0x400], R4 ;  /* 0x0004000467007844 */ /* 0x0003e20000000200 */
[----:B------:R-:W-:Y:S01]  /*69b0*/  LOP3.LUT R21, R52, 0xffffe000, RZ, 0xc0, !PT ;  /* 0xffffe00034157812 */ /* 0x000fe200078ec0ff */
[----:B------:R-:W-:Y:S01]  /*69c0*/  FFMA R11, R35, R20, R15 ;  /* 0x00000014230b7223 */ /* 0x000fe2000000000f */
[----:B------:R-:W-:Y:S01]  /*69d0*/  LOP3.LUT R20, R53, 0xffffe000, RZ, 0xc0, !PT ;  /* 0xffffe00035147812 */ /* 0x000fe200078ec0ff */
[C---:B------:R-:W-:Y:S01]  /*69e0*/  FMUL R12, R33.reuse, R16 ;  /* 0x00000010210c7220 */ /* 0x040fe20000400000 */
[C---:B------:R-:W-:Y:S01]  /*69f0*/  FMUL R13, R33.reuse, R17 ;  /* 0x00000011210d7220 */ /* 0x040fe20000400000 */
[----:B------:R-:W-:Y:S01]  /*6a00*/  LOP3.LUT R41, R54, 0xffffe000, RZ, 0xc0, !PT ;  /* 0xffffe00036297812 */ /* 0x000fe200078ec0ff */
[----:B------:R-:W-:Y:S01]  /*6a10*/  FMUL R14, R33, R18 ;  /* 0x00000012210e7220 */ /* 0x000fe20000400000 */
[----:B------:R-:W-:Y:S01]  /*6a20*/  LOP3.LUT R40, R55, 0xffffe000, RZ, 0xc0, !PT ;  /* 0xffffe00037287812 */ /* 0x000fe200078ec0ff */
[----:B------:R-:W-:Y:S01]  /*6a30*/  FMUL R19, R33, R19 ;  /* 0x0000001321137220 */ /* 0x000fe20000400000 */
[C---:B------:R-:W-:Y:S01]  /*6a40*/  FFMA R12, R35.reuse, R21, R12 ;  /* 0x00000015230c7223 */ /* 0x040fe2000000000c */
[C---:B------:R-:W-:Y:S01]  /*6a50*/  FFMA R13, R35.reuse, R20, R13 ;  /* 0x00000014230d7223 */ /* 0x040fe2000000000d */
[C---:B------:R-:W-:Y:S01]  /*6a60*/  FFMA R14, R35.reuse, R41, R14 ;  /* 0x00000029230e7223 */ /* 0x040fe2000000000e */
[----:B------:R-:W-:Y:S01]  /*6a70*/  FFMA R15, R35, R40, R19 ;  /* 0x00000028230f7223 */ /* 0x000fe20000000013 */
[----:B------:R-:W-:Y:S02]  /*6a80*/  F2FP.TF32.F32.PACK_B R8, R8 ;  /* 0x00000008ff08723e */ /* 0x000fe400024050ff */
[----:B------:R-:W-:Y:S02]  /*6a90*/  F2FP.TF32.F32.PACK_B R9, R9 ;  /* 0x00000009ff09723e */ /* 0x000fe400024050ff */
[----:B------:R-:W-:Y:S02]  /*6aa0*/  F2FP.TF32.F32.PACK_B R10, R10 ;  /* 0x0000000aff0a723e */ /* 0x000fe400024050ff */
[----:B------:R-:W-:Y:S02]  /*6ab0*/  F2FP.TF32.F32.PACK_B R11, R11 ;  /* 0x0000000bff0b723e */ /* 0x000fe400024050ff */
[----:B------:R-:W-:Y:S02]  /*6ac0*/  F2FP.TF32.F32.PACK_B R12, R12 ;  /* 0x0000000cff0c723e */ /* 0x000fe400024050ff */
[----:B------:R-:W-:Y:S01]  /*6ad0*/  F2FP.TF32.F32.PACK_B R13, R13 ;  /* 0x0000000dff0d723e */ /* 0x000fe200024050ff */
[----:B------:R1:W-:Y:S01]  /*6ae0*/  STSM.16.M88.4 [R106], R8 ;  /* 0x000000086a007844 */ /* 0x0003e20000000200 */
[----:B------:R-:W-:Y:S02]  /*6af0*/  F2FP.TF32.F32.PACK_B R14, R14 ;  /* 0x0000000eff0e723e */ /* 0x000fe400024050ff */
[----:B------:R-:W-:Y:S05]  /*6b00*/  F2FP.TF32.F32.PACK_B R15, R15 ;  /* 0x0000000fff0f723e */ /* 0x000fea00024050ff */
[----:B------:R1:W-:Y:S01]  /*6b10*/  STSM.16.M88.4 [R105], R12 ;  /* 0x0000000c69007844 */ /* 0x0003e20000000200 */
[----:B------:R-:W-:Y:S01]  /*6b20*/  @!PT LDS RZ, [RZ] ;  /* 0x00000000fffff984 */ /* 0x000fe20000000800 */
[----:B------:R-:W-:Y:S01]  /*6b30*/  @!PT LDS RZ, [RZ] ;  /* 0x00000000fffff984 */ /* 0x000fe20000000800 */
[----:B------:R-:W-:Y:S01]  /*6b40*/  @!PT LDS RZ, [RZ] ;  /* 0x00000000fffff984 */ /* 0x000fe20000000800 */
[----:B------:R-:W-:Y:S01]  /*6b50*/  @!PT LDS RZ, [RZ] ;  /* 0x00000000fffff984 */ /* 0x000fe20000000800 */
[----:B------:R2:W-:Y:S07]  /*6b60*/  MEMBAR.ALL.CTA ;  /* 0x0000000000007992 */ /* 0x0005ee0000008000 */
[----:B--2---:R-:W2:Y:S02]  /*6b70*/  FENCE.VIEW.ASYNC.S ;  /* 0x00000000000073c6 */ /* 0x004ea40000000000 */
[----:B--2---:R-:W-:Y:S06]  /*6b80*/  BAR.SYNC.DEFER_BLOCKING 0x1, 0x80 ;  /* 0x0042000000007b1d */ /* 0x004fec0000010000 */
[----:B------:R-:W-:Y:S05]  /*6b90*/  @P1 BRA `(.L_x_103) ;  /* 0x0000000000301947 */ /* 0x000fea0003800000 */
[----:B------:R-:W-:Y:S01]  /*6ba0*/  UIADD3 UR6, UPT, UPT, UR50, 0x400, URZ ;  /* 0x0000040032067890 */ /* 0x000fe2000fffe0ff */
[----:B------:R-:W-:Y:S01]  /*6bb0*/  R2UR UR42, R99 ;  /* 0x00000000632a72ca */ /* 0x000fe200000e0000 */
[----:B------:R-:W-:Y:S01]  /*6bc0*/  UIADD3 UR4, UP0, UPT, UR54, 0x680, URZ ;  /* 0x0000068036047890 */ /* 0x000fe2000ff1e0ff */
[----:B------:R-:W-:Y:S02]  /*6bd0*/  R2UR UR43, R97 ;  /* 0x00000000612b72ca */ /* 0x000fe400000e0000 */
[----:B------:R-:W-:Y:S01]  /*6be0*/  R2UR UR44, R98 ;  /* 0x00000000622c72ca */ /* 0x000fe200000e0000 */
[----:B------:R-:W-:Y:S01]  /*6bf0*/  IMAD.U32 R94, RZ, RZ, UR6 ;  /* 0x00000006ff5e7e24 */ /* 0x000fe2000f8e00ff */
[----:B------:R-:W-:Y:S04]  /*6c00*/  UIADD3.X UR5, UPT, UPT, URZ, UR55, URZ, UP0, !UPT ;  /* 0x00000037ff057290 */ /* 0x000fe800087fe4ff */
[----:B------:R-:W-:Y:S11]  /*6c10*/  R2UR UR40, R94 ;  /* 0x000000005e2872ca */ /* 0x000ff600000e0000 */
[----:B------:R-:W-:Y:S02]  /*6c20*/  @!UPT UIADD3 URZ, UPT, UPT, URZ, URZ, URZ ;  /* 0x000000fffffff290 */ /* 0x000fe4000fffe0ff */
[----:B------:R2:W-:Y:S01]  /*6c30*/  UTMASTG.4D.IM2COL [UR40], [UR4] ;  /* 0x00000028040073b5 */ /* 0x0005e20008058000 */
[----:B------:R0:W-:Y:S01]  /*6c40*/  UTMACMDFLUSH ;  /* 0x00000000000079b7 */ /* 0x0001e20000000000 */
[----:B--2---:R-:W-:Y:S04]  /*6c50*/  DEPBAR.LE SB0, 0x1 ;  /* 0x000080400000791a */ /* 0x004fe80000000000 */
.L_x_103:
[----:B------:R-:W-:Y:S05]  /*6c60*/  BSYNC.RECONVERGENT B0 ;  /* 0x0000000000007941 */ /* 0x000fea0003800200 */
.L_x_102:
[----:B------:R-:W-:Y:S01]  /*6c70*/  BAR.SYNC.DEFER_BLOCKING 0x1, 0x80 ;  /* 0x0042000000007b1d */ /* 0x000fe20000010000 */
[----:B------:R-:W-:Y:S01]  /*6c80*/  LEA R3, R51, UR50, 0x3 ;  /* 0x0000003233037c11 */ /* 0x000fe2000f8e18ff */
[----:B------:R-:W-:Y:S01]  /*6c90*/  UISETP.NE.AND UP0, UPT, UR52, URZ, UPT ;  /* 0x000000ff3400728c */ /* 0x000fe2000bf05270 */
[----:B-1----:R-:W-:Y:S08]  /*6ca0*/  @P0 SHF.L.U32 R4, R90, 0x1f, RZ ;  /* 0x0000001f5a040819 */ /* 0x002ff000000006ff */
[----:B------:R-:W-:Y:S05]  /*6cb0*/  BRA.U !UP0, `(.L_x_104) ;  /* 0x0000000108287547 */ /* 0x000fea000b800000 */
[----:B------:R-:W1:Y:S01]  /*6cc0*/  S2R R0, SR_CgaCtaId ;  /* 0x0000000000007919 */ /* 0x000e620000008800 */
[----:B------:R-:W-:Y:S01]  /*6cd0*/  ISETP.NE.U32.OR P1, PT, R101, 0x1, !P6 ;  /* 0x000000016500780c */ /* 0x000fe20007725470 */
[----:B------:R-:W-:Y:S01]  /*6ce0*/  IMAD.U32 R2, RZ, RZ, UR56 ;  /* 0x00000038ff027e24 */ /* 0x000fe2000f8e00ff */
[----:B------:R-:W-:Y:S04]  /*6cf0*/  UIADD3 UR56, UPT, UPT, UR56, 0x1, URZ ;  /* 0x0000000138387890 */ /* 0x000fe8000fffe0ff */
[----:B------:R-:W-:Y:S04]  /*6d00*/  UISETP.NE.AND UP0, UPT, UR56, 0x4, UPT ;  /* 0x000000043800788c */ /* 0x000fe8000bf05270 */
[----:B------:R-:W-:Y:S03]  /*6d10*/  USEL UR56, UR56, URZ, UP0 ;  /* 0x000000ff38387287 */ /* 0x000fe60008000000 */
[----:B------:R-:W-:Y:S05]  /*6d20*/  @P1 LEA R2, R2, UR50, 0x3 ;  /* 0x0000003202021c11 */ /* 0x000fea000f8e18ff */
[----:B------:R-:W-:Y:S05]  /*6d30*/  @P1 VIADD R5, R2, 0xa0 ;  /* 0x000000a002051836 */ /* 0x000fea0000000000 */
[----:B-1----:R-:W-:Y:S04]  /*6d40*/  @P1 PRMT R0, R0, 0x654, R5 ;  /* 0x0000065400001816 */ /* 0x002fe80000000005 */
[----:B------:R1:W-:Y:S03]  /*6d50*/  @P1 SYNCS.ARRIVE.TRANS64.RED.A1T0 RZ, [R0+URZ], RZ ;  /* 0x000000ff00ff19a7 */ /* 0x0003e600081004ff */
.L_x_104:
[----:B------:R-:W2:Y:S01]  /*6d60*/  @P0 SYNCS.PHASECHK.TRANS64.TRYWAIT P1, [R3+URZ+0x80], R4 ;  /* 0x00008004030005a7 */ /* 0x000ea200080211ff */
[----:B------:R-:W-:Y:S01]  /*6d70*/  BSSY B1, `(.L_x_105) ;  /* 0x0000016000017945 */ /* 0x000fe20003800000 */
[----:B--2---:R-:W-:Y:S03]  /*6d80*/  @P0 SEL R109, RZ, 0x1, !P1 ;  /* 0x00000001ff6d0807 */ /* 0x004fe60004800000 */
[----:B------:R-:W-:Y:S05]  /*6d90*/  @!P0 BRA `(.L_x_106) ;  /* 0x00000000004c8947 */ /* 0x000fea0003800000 */
[----:B------:R-:W-:Y:S01]  /*6da0*/  ISETP.NE.U32.AND P0, PT, R110, 0x1, PT ;  /* 0x000000016e00780c */ /* 0x000fe20003f05070 */
[----:B------:R-:W-:Y:S01]  /*6db0*/  BSSY B0, `(.L_x_107) ;  /* 0x0000009000007945 */ /* 0x000fe20003800000 */
[----:B------:R-:W-:Y:S11]  /*6dc0*/  ISETP.NE.AND P1, PT, R109, RZ, PT ;  /* 0x000000ff6d00720c */ /* 0x000ff60003f25270 */
[----:B------:R-:W-:Y:S05]  /*6dd0*/  @P0 IMAD R5, R51, 0x2000, R108 ;  /* 0x0000200033050824 */ /* 0x000fea00078e026c */
[----:B------:R-:W-:Y:S05]  /*6de0*/  @P0 IADD3 R4, PT, PT, R5, UR50, RZ ;  /* 0x0000003205040c10 */ /* 0x000fea000fffe0ff */
[----:B------:R-:W-:Y:S01]  /*6df0*/  @P0 IMAD.IADD R2, R112, 0x1, R4 ;  /* 0x0000000170020824 */ /* 0x000fe200078e0204 */
[----:B------:R-:W-:Y:S06]  /*6e00*/  @P1 BRA `(.L_x_108) ;  /* 0x00000000000c1947 */ /* 0x000fec0003800000 */
[----:B-1----:R-:W-:Y:S04]  /*6e10*/  SHF.L.U32 R0, R90, 0x1f, RZ ;  /* 0x0000001f5a007819 */ /* 0x002fe800000006ff */
[----:B------:R-:W1:Y:S02]  /*6e20*/  SYNCS.PHASECHK.TRANS64.TRYWAIT P1, [R3+URZ+0x80], R0 ;  /* 0x00008000030075a7 */ /* 0x000e6400080211ff */
[----:B-1----:R-:W-:Y:S05]  /*6e30*/  @!P1 BRA `(.L_x_109) ;  /* 0x0000002800349947 */ /* 0x002fea0003800000 */
.L_x_108:
[----:B------:R-:W-:Y:S05]  /*6e40*/  BSYNC B0 ;  /* 0x0000000000007941 */ /* 0x000fea0003800000 */
.L_x_107:
[C---:B------:R-:W-:Y:S01]  /*6e50*/  @P0 IADD3 R4, PT, PT, R95.reuse, R4, RZ ;  /* 0x000000045f040210 */ /* 0x040fe20007ffe0ff */
[----:B------:R-:W-:Y:S05]  /*6e60*/  @P0 WARPSYNC.ALL ;  /* 0x0000000000000948 */ /* 0x000fea0003800000 */
[----:B------:R2:W3:Y:S01]  /*6e70*/  @P0 LDSM.16.M88.4 R64, [R5+UR50+0x400] ;  /* 0x000400320540083b */ /* 0x0004e20008000200 */
[----:B-1----:R-:W-:Y:S02]  /*6e80*/  @P0 IADD3 R0, PT, PT, R95, R2, RZ ;  /* 0x000000025f000210 */ /* 0x002fe40007ffe0ff */
[----:B------:R-:W-:Y:S01]  /*6e90*/  IADD3 R51, PT, PT, R51, 0x1, RZ ;  /* 0x0000000133337810 */ /* 0x000fe20007ffe0ff */
[----:B------:R2:W4:Y:S04]  /*6ea0*/  @P0 LDSM.16.M88.4 R60, [R4+0x400] ;  /* 0x00040000043c083b */ /* 0x0005280000000200 */
[----:B------:R2:W1:Y:S04]  /*6eb0*/  @P0 LDSM.16.M88.4 R56, [R2+0x400] ;  /* 0x000400000238083b */ /* 0x0004680000000200 */
[----:B------:R2:W1:Y:S02]  /*6ec0*/  @P0 LDSM.16.M88.4 R52, [R0+0x400] ;  /* 0x000400000034083b */ /* 0x0004640000000200 */
.L_x_106:
[----:B------:R-:W-:Y:S05]  /*6ed0*/  BSYNC B1 ;  /* 0x0000000000017941 */ /* 0x000fea0003800000 */
.L_x_105:
[----:B-12---:R-:W-:Y:S05]  /*6ee0*/  VIADD R0, R34, 0x20 ;  /* 0x0000002022007836 */ /* 0x006fea0000000000 */
[----:B------:R-:W-:Y:S04]  /*6ef0*/  SHF.R.U32.HI R0, RZ, 0x15, R0 ;  /* 0x00000015ff007819 */ /* 0x000fe80000011600 */
[----:B------:R-:W-:Y:S11]  /*6f00*/  LOP3.LUT P0, RZ, R0, 0x3, R93, 0x48, !PT ;  /* 0x0000000300ff7812 */ /* 0x000ff6000780485d */
[----:B------:R-:W-:Y:S02]  /*6f10*/  @!UPT UIADD3 URZ, UPT, UPT, URZ, URZ, URZ ;  /* 0x000000fffffff290 */ /* 0x000fe4000fffe0ff */
[----:B------:R-:W-:Y:S05]  /*6f20*/  @!P0 BRA `(.L_x_110) ;  /* 0x0000000000408947 */ /* 0x000fea0003800000 */
[----:B------:R-:W1:Y:S01]  /*6f30*/  LDCU.64 UR8, c[0x4][0x70] ;  /* 0x01000e00ff0877ac */ /* 0x000e620008000a00 */
[----:B------:R-:W-:Y:S01]  /*6f40*/  MOV R3, 0x0 ;  /* 0x0000000000037802 */ /* 0x000fe20000000f00 */
[----:B------:R-:W-:Y:S02]  /*6f50*/  HFMA2 R12, -RZ, RZ, 0, 5.9604644775390625e-08 ;  /* 0x00000001ff0c7431 */ /* 0x000fe400000001ff */
[----:B------:R-:W-:Y:S02]  /*6f60*/  IMAD.MOV.U32 R8, RZ, RZ, 0x192 ;  /* 0x00000192ff087424 */ /* 0x000fe400078e00ff */
[----:B------:R-:W-:Y:S01]  /*6f70*/  IMAD.MOV.U32 R13, RZ, RZ, RZ ;  /* 0x000000ffff0d7224 */ /* 0x000fe200078e00ff */
[----:B------:R-:W2:Y:S01]  /*6f80*/  LDCU.64 UR6, c[0x4][0x78] ;  /* 0x01000f00ff0677ac */ /* 0x000ea20008000a00 */
[----:B------:R-:W3:Y:S01]  /*6f90*/  LDC.64 R2, c[0x4][R3] ;  /* 0x0100000003027b82 */ /* 0x000ee20000000a00 */
[----:B------:R-:W5:Y:S01]  /*6fa0*/  LDCU.64 UR4, c[0x4][0x10] ;  /* 0x01000200ff0477ac */ /* 0x000f620008000a00 */
[----:B-1----:R-:W-:Y:S01]  /*6fb0*/  MOV R5, UR9 ;  /* 0x0000000900057c02 */ /* 0x002fe20008000f00 */
[----:B------:R-:W-:Y:S01]  /*6fc0*/  IMAD.U32 R4, RZ, RZ, UR8 ;  /* 0x00000008ff047e24 */ /* 0x000fe2000f8e00ff */
[----:B--2---:R-:W-:Y:S01]  /*6fd0*/  MOV R7, UR7 ;  /* 0x0000000700077c02 */ /* 0x004fe20008000f00 */
[----:B------:R-:W-:Y:S01]  /*6fe0*/  IMAD.U32 R6, RZ, RZ, UR6 ;  /* 0x00000006ff067e24 */ /* 0x000fe2000f8e00ff */
[----:B-----5:R-:W-:Y:S01]  /*6ff0*/  MOV R11, UR5 ;  /* 0x00000005000b7c02 */ /* 0x020fe20008000f00 */
[----:B------:R-:W-:Y:S02]  /*7000*/  IMAD.U32 R10, RZ, RZ, UR4 ;  /* 0x00000004ff0a7e24 */ /* 0x000fe4000f8e00ff */
[----:B------:R-:W-:Y:S07]  /*7010*/  LEPC R20, `(.L_x_110) ;  /* 0x000000001014794e */ /* 0x000fee0000000000 */
[----:B---34-:R-:W-:Y:S05]  /*7020*/  CALL.ABS.NOINC R2 ;  /* 0x0000000002007343 */ /* 0x018fea0003c00000 */
.L_x_110:
[----:B---3--:R-:W-:Y:S01]  /*7030*/  LOP3.LUT R20, R64, 0xffffe000, RZ, 0xc0, !PT ;  /* 0xffffe00040147812 */ /* 0x008fe200078ec0ff */
[----:B------:R-:W-:Y:S05]  /*7040*/  WARPSYNC.ALL ;  /* 0x0000000000007948 */ /* 0x000fea0003800000 */
[----:B------:R-:W-:Y:S01]  /*7050*/  R2UR UR4, R34 ;  /* 0x00000000220472ca */ /* 0x000fe200000e0000 */
[----:B------:R-:W1:Y:S01]  /*7060*/  S2R R111, SR_CgaCtaId ;  /* 0x00000000006f7919 */ /* 0x000e620000008800 */
[----:B------:R-:W-:Y:S01]  /*7070*/  LOP3.LUT R21, R65, 0xffffe000, RZ, 0xc0, !PT ;  /* 0xffffe00041157812 */ /* 0x000fe200078ec0ff */
[----:B------:R-:W-:Y:S01]  /*7080*/  IMAD.U32 R113, RZ, RZ, UR56 ;  /* 0x00000038ff717e24 */ /* 0x000fe2000f8e00ff */
[----:B------:R-:W-:Y:S01]  /*7090*/  LOP3.LUT R49, R66, 0xffffe000, RZ, 0xc0, !PT ;  /* 0xffffe00042317812 */ /* 0x000fe200078ec0ff */
[----:B------:R-:W-:Y:S01]  /*70a0*/  BSSY.RECONVERGENT B0, `(.L_x_111) ;  /* 0x000005e000007945 */ /* 0x000fe20003800200 */
[----:B----4-:R-:W-:Y:S02]  /*70b0*/  LOP3.LUT R48, R62, 0xffffe000, RZ, 0xc0, !PT ;  /* 0xffffe0003e307812 */ /* 0x010fe400078ec0ff */
[----:B------:R-:W-:Y:S02]  /*70c0*/  LOP3.LUT R50, R56, 0xffffe000, RZ, 0xc0, !PT ;  /* 0xffffe00038327812 */ /* 0x000fe400078ec0ff */
[----:B------:R-:W-:Y:S02]  /*70d0*/  ISETP.NE.AND P6, PT, R102, RZ, PT ;  /* 0x000000ff6600720c */ /* 0x000fe40003fc5270 */
[----:B------:R-:W-:Y:S01]  /*70e0*/  ISETP.NE.AND P1, PT, R92, RZ, PT ;  /* 0x000000ff5c00720c */ /* 0x000fe20003f25270 */
[----:B------:R-:W2:Y:S01]  /*70f0*/  LDTM.16dp128bit.x8 R4, tmem[UR4+0x20] ;  /* 0x00002004000479ee */ /* 0x000ea20008180000 */
[----:B------:R-:W-:Y:S11]  /*7100*/  ISETP.NE.U32.OR P0, PT, R101, 0x1, !P6 ;  /* 0x000000016500780c */ /* 0x000ff60007705470 */
[----:B------:R-:W-:Y:S02]  /*7110*/  @!UPT UIADD3 URZ, UPT, UPT, URZ, URZ, URZ ;  /* 0x000000fffffff290 */ /* 0x000fe4000fffe0ff */
[----:B------:R-:W-:Y:S02]  /*7120*/  @P0 LEA R113, R113, UR50, 0x3 ;  /* 0x0000003271710c11 */ /* 0x000fe4000f8e18ff */
[----:B------:R-:W-:Y:S03]  /*7130*/  @P0 SHF.L.U32 R116, R90, 0x1f, RZ ;  /* 0x0000001f5a740819 */ /* 0x000fe600000006ff */
[----:B------:R-:W-:Y:S01]  /*7140*/  @P0 VIADD R114, R113, 0xa0 ;  /* 0x000000a071720836 */ /* 0x000fe20000000000 */
[----:B------:R-:W-:Y:S04]  /*7150*/  LEA R113, R51, UR50, 0x3 ;  /* 0x0000003233717c11 */ /* 0x000fe8000f8e18ff */
[----:B-1----:R-:W-:Y:S01]  /*7160*/  @P0 PRMT R114, R111, 0x654, R114 ;  /* 0x000006546f720816 */ /* 0x002fe20000000072 */
[C---:B--2---:R-:W-:Y:S01]  /*7170*/  FMUL R0, R33.reuse, R4 ;  /* 0x0000000421007220 */ /* 0x044fe20000400000 */
[C---:B------:R-:W-:Y:S01]  /*7180*/  FMUL R2, R33.reuse, R5 ;  /* 0x0000000521027220 */ /* 0x040fe20000400000 */
[C---:B------:R-:W-:Y:S01]  /*7190*/  FMUL R3, R33.reuse, R10 ;  /* 0x0000000a21037220 */ /* 0x040fe20000400000 */
[----:B------:R-:W-:Y:S01]  /*71a0*/  FMUL R4, R33, R11 ;  /* 0x0000000b21047220 */ /* 0x000fe20000400000 */
[C---:B------:R-:W-:Y:S01]  /*71b0*/  FFMA R36, R35.reuse, R20, R0 ;  /* 0x0000001423247223 */ /* 0x040fe20000000000 */
[----:B------:R-:W-:Y:S01]  /*71c0*/  LOP3.LUT R20, R60, 0xffffe000, RZ, 0xc0, !PT ;  /* 0xffffe0003c147812 */ /* 0x000fe200078ec0ff */
        /* <DEDUP_REMOVED lines=16> */
[C---:B------:R-:W-:Y:S01]  /*72d0*/  FMUL R5, R33.reuse, R12 ;  /* 0x0000000c21057220 */ /* 0x040fe20000400000 */
[----:B------:R-:W-:Y:S01]  /*72e0*/  FMUL R6, R33, R13 ;  /* 0x0000000d21067220 */ /* 0x000fe20000400000 */
[----:B------:R1:W-:Y:S01]  /*72f0*/  STSM.16.M88.4 [R104+0x2400], R36 ;  /* 0x0024002468007844 */ /* 0x0003e20000000200 */
[----:B------:R-:W-:Y:S01]  /*7300*/  F2FP.TF32.F32.PACK_B R40, R40 ;  /* 0x00000028ff28723e */ /* 0x000fe200024050ff */
[C---:B------:R-:W-:Y:S01]  /*7310*/  FFMA R41, R35.reuse, R20, R2 ;  /* 0x0000001423297223 */ /* 0x040fe20000000002 */
[----:B------:R-:W-:Y:S01]  /*7320*/  LOP3.LUT R20, R58, 0xffffe000, RZ, 0xc0, !PT ;  /* 0xffffe0003a147812 */ /* 0x000fe200078ec0ff */
        /* <DEDUP_REMOVED lines=8> */
[C---:B------:R-:W-:Y:S01]  /*73b0*/  FFMA R44, R35.reuse, R50, R5 ;  /* 0x00000032232c7223 */ /* 0x040fe20000000005 */
[C---:B------:R-:W-:Y:S01]  /*73c0*/  FFMA R45, R35.reuse, R49, R6 ;  /* 0x00000031232d7223 */ /* 0x040fe20000000006 */
[C---:B------:R-:W-:Y:S01]  /*73d0*/  FFMA R46, R35.reuse, R20, R7 ;  /* 0x00000014232e7223 */ /* 0x040fe20000000007 */
[----:B------:R-:W-:Y:S01]  /*73e0*/  FFMA R47, R35, R21, R8 ;  /* 0x00000015232f7223 */ /* 0x000fe20000000008 */
[----:B------:R-:W-:Y:S01]  /*73f0*/  LOP3.LUT R20, R52, 0xffffe000, RZ, 0xc0, !PT ;  /* 0xffffe00034147812 */ /* 0x000fe200078ec0ff */
[----:B------:R-:W-:Y:S01]  /*7400*/  FMUL R9, R33, R16 ;  /* 0x0000001021097220 */ /* 0x000fe20000400000 */
[----:B------:R-:W-:Y:S01]  /*7410*/  LOP3.LUT R21, R53, 0xffffe000, RZ, 0xc0, !PT ;  /* 0xffffe00035157812 */ /* 0x000fe200078ec0ff */
[C---:B------:R-:W-:Y:S01]  /*7420*/  FMUL R10, R33.reuse, R17 ;  /* 0x00000011210a7220 */ /* 0x040fe20000400000 */
[----:B------:R-:W-:Y:S01]  /*7430*/  FMUL R11, R33, R18 ;  /* 0x00000012210b7220 */ /* 0x000fe20000400000 */
[----:B------:R-:W-:Y:S01]  /*7440*/  LOP3.LUT R49, R55, 0xffffe000, RZ, 0xc0, !PT ;  /* 0xffffe00037317812 */ /* 0x000fe200078ec0ff */
[----:B------:R-:W-:Y:S01]  /*7450*/  FMUL R12, R33, R19 ;  /* 0x00000013210c7220 */ /* 0x000fe20000400000 */
[----:B------:R-:W-:Y:S02]  /*7460*/  F2FP.TF32.F32.PACK_B R43, R43 ;  /* 0x0000002bff2b723e */ /* 0x000fe400024050ff */
[----:B------:R-:W-:Y:S02]  /*7470*/  F2FP.TF32.F32.PACK_B R44, R44 ;  /* 0x0000002cff2c723e */ /* 0x000fe400024050ff */
[----:B------:R-:W-:Y:S01]  /*7480*/  F2FP.TF32.F32.PACK_B R45, R45 ;  /* 0x0000002dff2d723e */ /* 0x000fe200024050ff */
[----:B------:R2:W-:Y:S01]  /*7490*/  STSM.16.M88.4 [R103+0x2400], R40 ;  /* 0x0024002867007844 */ /* 0x0005e20000000200 */
[----:B------:R-:W-:Y:S01]  /*74a0*/  F2FP.TF32.F32.PACK_B R46, R46 ;  /* 0x0000002eff2e723e */ /* 0x000fe200024050ff */
[C---:B-1----:R-:W-:Y:S01]  /*74b0*/  FFMA R36, R35.reuse, R20, R9 ;  /* 0x0000001423247223 */ /* 0x042fe20000000009 */
[C---:B------:R-:W-:Y:S01]  /*74c0*/  FFMA R37, R35.reuse, R21, R10 ;  /* 0x0000001523257223 */ /* 0x040fe2000000000a */
[C---:B------:R-:W-:Y:S01]  /*74d0*/  FFMA R38, R35.reuse, R48, R11 ;  /* 0x0000003023267223 */ /* 0x040fe2000000000b */
[----:B------:R-:W-:Y:S01]  /*74e0*/  FFMA R39, R35, R49, R12 ;  /* 0x0000003123277223 */ /* 0x000fe2000000000c */
[----:B------:R-:W-:Y:S02]  /*74f0*/  F2FP.TF32.F32.PACK_B R47, R47 ;  /* 0x0000002fff2f723e */ /* 0x000fe400024050ff */
[----:B------:R-:W-:Y:S02]  /*7500*/  F2FP.TF32.F32.PACK_B R36, R36 ;  /* 0x00000024ff24723e */ /* 0x000fe400024050ff */
[----:B------:R-:W-:Y:S01]  /*7510*/  F2FP.TF32.F32.PACK_B R37, R37 ;  /* 0x00000025ff25723e */ /* 0x000fe200024050ff */
[----:B------:R2:W-:Y:S01]  /*7520*/  STSM.16.M88.4 [R106+0x2000], R44 ;  /* 0x0020002c6a007844 */ /* 0x0005e20000000200 */
[----:B------:R-:W-:Y:S02]  /*7530*/  F2FP.TF32.F32.PACK_B R38, R38 ;  /* 0x00000026ff26723e */ /* 0x000fe400024050ff */
[----:B------:R-:W-:Y:S05]  /*7540*/  F2FP.TF32.F32.PACK_B R39, R39 ;  /* 0x00000027ff27723e */ /* 0x000fea00024050ff */
[----:B------:R2:W-:Y:S01]  /*7550*/  STSM.16.M88.4 [R105+0x2000], R36 ;  /* 0x0020002469007844 */ /* 0x0005e20000000200 */
[----:B------:R-:W-:Y:S01]  /*7560*/  @!PT LDS RZ, [RZ] ;  /* 0x00000000fffff984 */ /* 0x000fe20000000800 */
[----:B------:R-:W-:Y:S01]  /*7570*/  @!PT LDS RZ, [RZ] ;  /* 0x00000000fffff984 */ /* 0x000fe20000000800 */
[----:B------:R-:W-:Y:S01]  /*7580*/  @!PT LDS RZ, [RZ] ;  /* 0x00000000fffff984 */ /* 0x000fe20000000800 */
[----:B------:R-:W-:Y:S01]  /*7590*/  @!PT LDS RZ, [RZ] ;  /* 0x00000000fffff984 */ /* 0x000fe20000000800 */
[----:B------:R1:W-:Y:S07]  /*75a0*/  MEMBAR.ALL.CTA ;  /* 0x0000000000007992 */ /* 0x0003ee0000008000 */
[----:B-1----:R-:W1:Y:S02]  /*75b0*/  FENCE.VIEW.ASYNC.S ;  /* 0x00000000000073c6 */ /* 0x002e640000000000 */
[----:B-1----:R-:W-:Y:S06]  /*75c0*/  BAR.SYNC.DEFER_BLOCKING 0x1, 0x80 ;  /* 0x0042000000007b1d */ /* 0x002fec0000010000 */
[----:B------:R-:W-:Y:S05]  /*75d0*/  @P1 BRA `(.L_x_112) ;  /* 0x0000000000281947 */ /* 0x000fea0003800000 */
[----:B------:R-:W-:Y:S01]  /*75e0*/  R2UR UR10, R99 ;  /* 0x00000000630a72ca */ /* 0x000fe200000e0000 */
[----:B------:R-:W-:Y:S01]  /*75f0*/  UIADD3 UR4, UP0, UPT, UR54, 0x680, URZ ;  /* 0x0000068036047890 */ /* 0x000fe2000ff1e0ff */
[----:B------:R-:W-:Y:S01]  /*7600*/  R2UR UR11, R97 ;  /* 0x00000000610b72ca */ /* 0x000fe200000e0000 */
[----:B------:R-:W-:Y:S01]  /*7610*/  UIADD3 UR9, UPT, UPT, UR41, 0x20, URZ ;  /* 0x0000002029097890 */ /* 0x000fe2000fffe0ff */
[----:B------:R-:W-:Y:S01]  /*7620*/  R2UR UR12, R98 ;  /* 0x00000000620c72ca */ /* 0x000fe200000e0000 */
[----:B------:R-:W-:Y:S02]  /*7630*/  UIADD3 UR8, UPT, UPT, UR50, 0x2400, URZ ;  /* 0x0000240032087890 */ /* 0x000fe4000fffe0ff */
[----:B------:R-:W-:Y:S10]  /*7640*/  UIADD3.X UR5, UPT, UPT, URZ, UR55, URZ, UP0, !UPT ;  /* 0x00000037ff057290 */ /* 0x000ff400087fe4ff */
[----:B------:R1:W-:Y:S01]  /*7650*/  UTMASTG.4D.IM2COL [UR8], [UR4] ;  /* 0x00000008040073b5 */ /* 0x0003e20008058000 */
[----:B------:R0:W-:Y:S01]  /*7660*/  UTMACMDFLUSH ;  /* 0x00000000000079b7 */ /* 0x0001e20000000000 */
[----:B-1----:R-:W-:Y:S04]  /*7670*/  DEPBAR.LE SB0, 0x1 ;  /* 0x000080400000791a */ /* 0x002fe80000000000 */
.L_x_112:
[----:B------:R-:W-:Y:S05]  /*7680*/  BSYNC.RECONVERGENT B0 ;  /* 0x0000000000007941 */ /* 0x000fea0003800200 */
.L_x_111:
[----:B------:R-:W-:Y:S01]  /*7690*/  BAR.SYNC.DEFER_BLOCKING 0x1, 0x80 ;  /* 0x0042000000007b1d */ /* 0x000fe20000010000 */
[----:B------:R-:W-:Y:S04]  /*76a0*/  UIADD3 UR40, UPT, UPT, UR56, 0x1, URZ ;  /* 0x0000000138287890 */ /* 0x000fe8000fffe0ff */
[----:B------:R-:W-:Y:S04]  /*76b0*/  UISETP.NE.AND UP0, UPT, UR40, 0x4, UPT ;  /* 0x000000042800788c */ /* 0x000fe8000bf05270 */
[----:B------:R-:W-:Y:S01]  /*76c0*/  USEL UR40, UR40, URZ, UP0 ;  /* 0x000000ff28287287 */ /* 0x000fe20008000000 */
[----:B------:R1:W-:Y:S01]  /*76d0*/  @P0 SYNCS.ARRIVE.TRANS64.RED.A1T0 RZ, [R114+URZ], RZ ;  /* 0x000000ff72ff09a7 */ /* 0x0003e200081004ff */
[----:B------:R-:W-:Y:S01]  /*76e0*/  BSSY B1, `(.L_x_113) ;  /* 0x0000017000017945 */ /* 0x000fe20003800000 */
[----:B------:R-:W3:Y:S02]  /*76f0*/  @P0 SYNCS.PHASECHK.TRANS64.TRYWAIT P1, [R113+URZ+0x80], R116 ;  /* 0x00008074710005a7 */ /* 0x000ee400080211ff */
[----:B---3--:R-:W-:Y:S01]  /*7700*/  @P0 SEL R109, RZ, 0x1, !P1 ;  /* 0x00000001ff6d0807 */ /* 0x008fe20004800000 */
[----:B-1----:R-:W-:Y:S06]  /*7710*/  @!P0 BRA `(.L_x_114) ;  /* 0x00000000004c8947 */ /* 0x002fec0003800000 */
[----:B------:R-:W-:Y:S01]  /*7720*/  ISETP.NE.U32.AND P0, PT, R110, 0x1, PT ;  /* 0x000000016e00780c */ /* 0x000fe20003f05070 */
[----:B------:R-:W-:Y:S01]  /*7730*/  BSSY B0, `(.L_x_115) ;  /* 0x0000009000007945 */ /* 0x000fe20003800000 */
[----:B------:R-:W-:Y:S11]  /*7740*/  ISETP.NE.AND P1, PT, R109, RZ, PT ;  /* 0x000000ff6d00720c */ /* 0x000ff60003f25270 */
[----:B------:R-:W-:Y:S05]  /*7750*/  @P0 IMAD R3, R51, 0x2000, R108 ;  /* 0x0000200033030824 */ /* 0x000fea00078e026c */
[----:B------:R-:W-:Y:S05]  /*7760*/  @P0 IADD3 R2, PT, PT, R3, UR50, RZ ;  /* 0x0000003203020c10 */ /* 0x000fea000fffe0ff */
[----:B------:R-:W-:Y:S01]  /*7770*/  @P0 IMAD.IADD R0, R112, 0x1, R2 ;  /* 0x0000000170000824 */ /* 0x000fe200078e0202 */
[----:B------:R-:W-:Y:S06]  /*7780*/  @P1 BRA `(.L_x_116) ;  /* 0x00000000000c1947 */ /* 0x000fec0003800000 */
[----:B------:R-:W-:Y:S04]  /*7790*/  SHF.L.U32 R4, R90, 0x1f, RZ ;  /* 0x0000001f5a047819 */ /* 0x000fe800000006ff */
[----:B------:R-:W1:Y:S02]  /*77a0*/  SYNCS.PHASECHK.TRANS64.TRYWAIT P1, [R113+URZ+0x80], R4 ;  /* 0x00008004710075a7 */ /* 0x000e6400080211ff */
[----:B-1----:R-:W-:Y:S05]  /*77b0*/  @!P1 BRA `(.L_x_117) ;  /* 0x0000001c00e89947 */ /* 0x002fea0003800000 */
.L_x_116:
[----:B------:R-:W-:Y:S05]  /*77c0*/  BSYNC B0 ;  /* 0x0000000000007941 */ /* 0x000fea0003800000 */
.L_x_115:
[C---:B-1----:R-:W-:Y:S01]  /*77d0*/  @P0 IADD3 R4, PT, PT, R95.reuse, R2, RZ ;  /* 0x000000025f040210 */ /* 0x042fe20007ffe0ff */
[----:B------:R-:W-:Y:S05]  /*77e0*/  @P0 WARPSYNC.ALL ;  /* 0x0000000000000948 */ /* 0x000fea0003800000 */
[----:B------:R1:W3:Y:S01]  /*77f0*/  @P0 LDSM.16.M88.4 R64, [R3+UR50+0x400] ;  /* 0x000400320340083b */ /* 0x0002e20008000200 */
[----:B------:R-:W-:Y:S02]  /*7800*/  @P0 IADD3 R2, PT, PT, R95, R0, RZ ;  /* 0x000000005f020210 */ /* 0x000fe40007ffe0ff */
[----:B------:R-:W-:Y:S01]  /*7810*/  IADD3 R51, PT, PT, R51, 0x1, RZ ;  /* 0x0000000133337810 */ /* 0x000fe20007ffe0ff */
[----:B------:R1:W4:Y:S04]  /*7820*/  @P0 LDSM.16.M88.4 R60, [R4+0x400] ;  /* 0x00040000043c083b */ /* 0x0003280000000200 */
[----:B------:R1:W1:Y:S04]  /*7830*/  @P0 LDSM.16.M88.4 R56, [R0+0x400] ;  /* 0x000400000038083b */ /* 0x0002680000000200 */
[----:B------:R1:W1:Y:S02]  /*7840*/  @P0 LDSM.16.M88.4 R52, [R2+0x400] ;  /* 0x000400000234083b */ /* 0x0002640000000200 */
.L_x_114:
[----:B------:R-:W-:Y:S05]  /*7850*/  BSYNC B1 ;  /* 0x0000000000017941 */ /* 0x000fea0003800000 */
.L_x_113:
[----:B-1----:R-:W-:Y:S05]  /*7860*/  VIADD R0, R34, 0x40 ;  /* 0x0000004022007836 */ /* 0x002fea0000000000 */
        /* <DEDUP_REMOVED lines=9> */
[----:B------:R-:W5:Y:S01]  /*7900*/  LDCU.64 UR6, c[0x4][0x78] ;  /* 0x01000f00ff0677ac */ /* 0x000f620008000a00 */
[----:B------:R-:W2:Y:S01]  /*7910*/  LDC.64 R2, c[0x4][R3] ;  /* 0x0100000003027b82 */ /* 0x000ea20000000a00 */
[----:B------:R-:W3:Y:S01]  /*7920*/  LDCU.64 UR4, c[0x4][0x10] ;  /* 0x01000200ff0477ac */ /* 0x000ee20008000a00 */
[----:B-1----:R-:W-:Y:S01]  /*7930*/  MOV R5, UR9 ;  /* 0x0000000900057c02 */ /* 0x002fe20008000f00 */
[----:B------:R-:W-:Y:S01]  /*7940*/  IMAD.U32 R4, RZ, RZ, UR8 ;  /* 0x00000008ff047e24 */ /* 0x000fe2000f8e00ff */
[----:B-----5:R-:W-:Y:S01]  /*7950*/  MOV R7, UR7 ;  /* 0x0000000700077c02 */ /* 0x020fe20008000f00 */
[----:B------:R-:W-:Y:S01]  /*7960*/  IMAD.U32 R6, RZ, RZ, UR6 ;  /* 0x00000006ff067e24 */ /* 0x000fe2000f8e00ff */
[----:B---3--:R-:W-:Y:S01]  /*7970*/  MOV R11, UR5 ;  /* 0x00000005000b7c02 */ /* 0x008fe20008000f00 */
[----:B------:R-:W-:Y:S02]  /*7980*/  IMAD.U32 R10, RZ, RZ, UR4 ;  /* 0x00000004ff0a7e24 */ /* 0x000fe4000f8e00ff */
[----:B------:R-:W-:Y:S07]  /*7990*/  LEPC R20, `(.L_x_118) ;  /* 0x000000001014794e */ /* 0x000fee0000000000 */
[----:B--2-4-:R-:W-:Y:S05]  /*79a0*/  CALL.ABS.NOINC R2 ;  /* 0x0000000002007343 */ /* 0x014fea0003c00000 */
.L_x_118:
[----:B---3--:R-:W-:Y:S01]  /*79b0*/  LOP3.LUT R20, R64, 0xffffe000, RZ, 0xc0, !PT ;  /* 0xffffe00040147812 */ /* 0x008fe200078ec0ff */
[----:B------:R-:W-:Y:S05]  /*79c0*/  WARPSYNC.ALL ;  /* 0x0000000000007948 */ /* 0x000fea0003800000 */
[----:B------:R-:W-:Y:S01]  /*79d0*/  R2UR UR4, R34 ;  /* 0x00000000220472ca */ /* 0x000fe200000e0000 */
[----:B--2---:R-:W-:Y:S01]  /*79e0*/  IMAD.U32 R41, RZ, RZ, UR40 ;  /* 0x00000028ff297e24 */ /* 0x004fe2000f8e00ff */
[----:B------:R-:W-:Y:S01]  /*79f0*/  LOP3.LUT R21, R65, 0xffffe000, RZ, 0xc0, !PT ;  /* 0xffffe00041157812 */ /* 0x000fe200078ec0ff */
[----:B------:R-:W-:Y:S01]  /*7a00*/  BSSY.RECONVERGENT B0, `(.L_x_119) ;  /* 0x000005e000007945 */ /* 0x000fe20003800200 */
[----:B------:R-:W-:Y:S02]  /*7a10*/  LOP3.LUT R40, R66, 0xffffe000, RZ, 0xc0, !PT ;  /* 0xffffe00042287812 */ /* 0x000fe400078ec0ff */
[----:B------:R-:W-:Y:S02]  /*7a20*/  LOP3.LUT R42, R67, 0xffffe000, RZ, 0xc0, !PT ;  /* 0xffffe000432a7812 */ /* 0x000fe400078ec0ff */
[----:B------:R-:W-:Y:S02]  /*7a30*/  ISETP.NE.AND P6, PT, R102, RZ, PT ;  /* 0x000000ff6600720c */ /* 0x000fe40003fc5270 */
[----:B------:R-:W-:Y:S02]  /*7a40*/  ISETP.NE.AND P1, PT, R92, RZ, PT ;  /* 0x000000ff5c00720c */ /* 0x000fe40003f25270 */
[----:B------:R-:W-:Y:S01]  /*7a50*/  ISETP.NE.U32.OR P0, PT, R101, 0x1, !P6 ;  /* 0x000000016500780c */ /* 0x000fe20007705470 */
[----:B------:R-:W1:Y:S01]  /*7a60*/  LDTM.16dp128bit.x8 R4, tmem[UR4+0x40] ;  /* 0x00004004000479ee */ /* 0x000e620008180000 */
[----:B------:R-:W-:Y:S11]  /*7a70*/  LEA R46, R51, UR50, 0x3 ;  /* 0x00000032332e7c11 */ /* 0x000ff6000f8e18ff */
[----:B------:R-:W-:Y:S05]  /*7a80*/  @P0 LEA R41, R41, UR50, 0x3 ;  /* 0x0000003229290c11 */ /* 0x000fea000f8e18ff */
[----:B------:R-:W-:Y:S01]  /*7a90*/  @P0 VIADD R44, R41, 0xa0 ;  /* 0x000000a0292c0836 */ /* 0x000fe20000000000 */
[----:B------:R-:W-:Y:S04]  /*7aa0*/  @P0 SHF.L.U32 R41, R90, 0x1f, RZ ;  /* 0x0000001f5a290819 */ /* 0x000fe800000006ff */
[----:B------:R-:W-:Y:S01]  /*7ab0*/  @P0 PRMT R44, R111, 0x654, R44 ;  /* 0x000006546f2c0816 */ /* 0x000fe2000000002c */
[C---:B-1----:R-:W-:Y:S01]  /*7ac0*/  FMUL R0, R33.reuse, R4 ;  /* 0x0000000421007220 */ /* 0x042fe20000400000 */
[C---:B------:R-:W-:Y:S01]  /*7ad0*/  FMUL R2, R33.reuse, R5 ;  /* 0x0000000521027220 */ /* 0x040fe20000400000 */
[C---:B------:R-:W-:Y:S01]  /*7ae0*/  FMUL R3, R33.reuse, R6 ;  /* 0x0000000621037220 */ /* 0x040fe20000400000 */
[----:B------:R-:W-:Y:S01]  /*7af0*/  FMUL R7, R33, R7 ;  /* 0x0000000721077220 */ /* 0x000fe20000400000 */
[C---:B------:R-:W-:Y:S01]  /*7b00*/  FFMA R36, R35.reuse, R20, R0 ;  /* 0x0000001423247223 */ /* 0x040fe20000000000 */
[----:B----4-:R-:W-:Y:S01]  /*7b10*/  LOP3.LUT R20, R60, 0xffffe000, RZ, 0xc0, !PT ;  /* 0xffffe0003c147812 */ /* 0x010fe200078ec0ff */
        /* <DEDUP_REMOVED lines=10> */
[C---:B------:R-:W-:Y:S01]  /*7bc0*/  FMUL R6, R33.reuse, R10 ;  /* 0x0000000a21067220 */ /* 0x040fe20000400000 */
[----:B------:R-:W-:Y:S01]  /*7bd0*/  F2FP.TF32.F32.PACK_B R38, R38 ;  /* 0x00000026ff26723e */ /* 0x000fe200024050ff */
[----:B------:R-:W-:Y:S01]  /*7be0*/  FMUL R11, R33, R11 ;  /* 0x0000000b210b7220 */ /* 0x000fe20000400000 */
[----:B------:R-:W-:Y:S01]  /*7bf0*/  F2FP.TF32.F32.PACK_B R39, R39 ;  /* 0x00000027ff27723e */ /* 0x000fe200024050ff */
[C---:B------:R-:W-:Y:S01]  /*7c00*/  FFMA R4, R35.reuse, R20, R4 ;  /* 0x0000001423047223 */ /* 0x040fe20000000004 */
[----:B------:R-:W-:Y:S01]  /*7c10*/  LOP3.LUT R20, R56, 0xffffe000, RZ, 0xc0, !PT ;  /* 0xffffe00038147812 */ /* 0x000fe200078ec0ff */
[----:B------:R-:W-:Y:S01]  /*7c20*/  FFMA R5, R35, R40, R5 ;  /* 0x0000002823057223 */ /* 0x000fe20000000005 */
        /* <DEDUP_REMOVED lines=15> */
[----:B------:R-:W-:Y:S01]  /*7d20*/  FFMA R9, R35, R40, R9 ;  /* 0x0000002823097223 */ /* 0x000fe20000000009 */
[----:B------:R-:W-:Y:S01]  /*7d30*/  LOP3.LUT R20, R52, 0xffffe000, RZ, 0xc0, !PT ;  /* 0xffffe00034147812 */ /* 0x000fe200078ec0ff */
[----:B------:R1:W-:Y:S01]  /*7d40*/  STSM.16.M88.4 [R103+0x4400], R4 ;  /* 0x0044000467007844 */ /* 0x0003e20000000200 */
[----:B------:R-:W-:Y:S01]  /*7d50*/  LOP3.LUT R40, R53, 0xffffe000, RZ, 0xc0, !PT ;  /* 0xffffe00035287812 */ /* 0x000fe200078ec0ff */
[----:B------:R-:W-:Y:S01]  /*7d60*/  FFMA R10, R35, R21, R10 ;  /* 0x00000015230a7223 */ /* 0x000fe2000000000a */
[----:B------:R-:W-:Y:S01]  /*7d70*/  FMUL R12, R33, R16 ;  /* 0x00000010210c7220 */ /* 0x000fe20000400000 */
[----:B------:R-:W-:Y:S01]  /*7d80*/  FFMA R11, R35, R42, R15 ;  /* 0x0000002a230b7223 */ /* 0x000fe2000000000f */
        /* <DEDUP_REMOVED lines=36> */
[----:B--2---:R-:W-:Y:S04]  /*7fd0*/  DEPBAR.LE SB0, 0x1 ;  /* 0x000080400000791a */ /* 0x004fe80000000000 */
.L_x_120:
[----:B------:R-:W-:Y:S05]  /*7fe0*/  BSYNC.RECONVERGENT B0 ;  /* 0x0000000000007941 */ /* 0x000fea0003800200 */
.L_x_119:
        /* <DEDUP_REMOVED lines=8> */
[----:B--2---:R-:W-:Y:S06]  /*8070*/  @!P0 BRA `(.L_x_122) ;  /* 0x0000000000488947 */ /* 0x004fec0003800000 */
        /* <DEDUP_REMOVED lines=8> */
[----:B------:R-:W2:Y:S02]  /*8100*/  SYNCS.PHASECHK.TRANS64.TRYWAIT P1, [R46+URZ+0x80], R3 ;  /* 0x000080032e0075a7 */ /* 0x000ea400080211ff */
[----:B--2---:R-:W-:Y:S05]  /*8110*/  @!P1 BRA `(.L_x_125) ;  /* 0x0000001400a49947 */ /* 0x004fea0003800000 */
.L_x_124:
[----:B------:R-:W-:Y:S05]  /*8120*/  BSYNC B0 ;  /* 0x0000000000007941 */ /* 0x000fea0003800000 */
.L_x_123:
[C---:B------:R-:W-:Y:S01]  /*8130*/  @P0 IADD3 R2, PT, PT, R95.reuse, R0, RZ ;  /* 0x000000005f020210 */ /* 0x040fe20007ffe0ff */
[----:B------:R-:W-:Y:S05]  /*8140*/  @P0 WARPSYNC.ALL ;  /* 0x0000000000000948 */ /* 0x000fea0003800000 */
[----:B------:R3:W4:Y:S01]  /*8150*/  @P0 LDSM.16.M88.4 R64, [R51+UR50+0x400] ;  /* 0x000400323340083b */ /* 0x0007220008000200 */
[----:B------:R-:W-:Y:S03]  /*8160*/  @P0 IADD3 R0, PT, PT, R95, R112, RZ ;  /* 0x000000705f000210 */ /* 0x000fe60007ffe0ff */
[----:B------:R3:W1:Y:S04]  /*8170*/  @P0 LDSM.16.M88.4 R60, [R2+0x400] ;  /* 0x00040000023c083b */ /* 0x0006680000000200 */
[----:B------:R3:W1:Y:S04]  /*8180*/  @P0 LDSM.16.M88.4 R56, [R112+0x400] ;  /* 0x000400007038083b */ /* 0x0006680000000200 */
[----:B------:R3:W1:Y:S02]  /*8190*/  @P0 LDSM.16.M88.4 R52, [R0+0x400] ;  /* 0x000400000034083b */ /* 0x0006640000000200 */
.L_x_122:
[----:B------:R-:W-:Y:S05]  /*81a0*/  BSYNC B1 ;  /* 0x0000000000017941 */ /* 0x000fea0003800000 */
.L_x_121:
[----:B---3--:R-:W-:Y:S05]  /*81b0*/  VIADD R0, R34, 0x60 ;  /* 0x0000006022007836 */ /* 0x008fea0000000000 */
[----:B------:R-:W-:Y:S04]  /*81c0*/  SHF.R.U32.HI R0, RZ, 0x15, R0 ;  /* 0x00000015ff007819 */ /* 0x000fe80000011600 */
[----:B------:R-:W-:Y:S11]  /*81d0*/  LOP3.LUT P0, RZ, R0, 0x3, R93, 0x48, !PT ;  /* 0x0000000300ff7812 */ /* 0x000ff6000780485d */
[----:B------:R-:W-:Y:S02]  /*81e0*/  @!UPT UIADD3 URZ, UPT, UPT, URZ, URZ, URZ ;  /* 0x000000fffffff290 */ /* 0x000fe4000fffe0ff */
[----:B------:R-:W-:Y:S05]  /*81f0*/  @!P0 BRA `(.L_x_126) ;  /* 0x0000000000408947 */ /* 0x000fea0003800000 */
[----:B------:R-:W3:Y:S01]  /*8200*/  LDCU.64 UR8, c[0x4][0x70] ;  /* 0x01000e00ff0877ac */ /* 0x000ee20008000a00 */
[----:B--2---:R-:W-:Y:S01]  /*8210*/  MOV R3, 0x0 ;  /* 0x0000000000037802 */ /* 0x004fe20000000f00 */
[----:B-1----:R-:W-:Y:S02]  /*8220*/  HFMA2 R12, -RZ, RZ, 0, 5.9604644775390625e-08 ;  /* 0x00000001ff0c7431 */ /* 0x002fe400000001ff */
[----:B------:R-:W-:Y:S02]  /*8230*/  IMAD.MOV.U32 R8, RZ, RZ, 0x192 ;  /* 0x00000192ff087424 */ /* 0x000fe400078e00ff */
[----:B------:R-:W-:Y:S01]  /*8240*/  IMAD.MOV.U32 R13, RZ, RZ, RZ ;  /* 0x000000ffff0d7224 */ /* 0x000fe200078e00ff */
[----:B------:R-:W1:Y:S01]  /*8250*/  LDCU.64 UR6, c[0x4][0x78] ;  /* 0x01000f00ff0677ac */ /* 0x000e620008000a00 */
[----:B------:R-:W2:Y:S01]  /*8260*/  LDC.64 R2, c[0x4][R3] ;  /* 0x0100000003027b82 */ /* 0x000ea20000000a00 */
[----:B------:R-:W5:Y:S01]  /*8270*/  LDCU.64 UR4, c[0x4][0x10] ;  /* 0x01000200ff0477ac */ /* 0x000f620008000a00 */
[----:B---3--:R-:W-:Y:S01]  /*8280*/  MOV R5, UR9 ;  /* 0x0000000900057c02 */ /* 0x008fe20008000f00 */
[----:B------:R-:W-:Y:S01]  /*8290*/  IMAD.U32 R4, RZ, RZ, UR8 ;  /* 0x00000008ff047e24 */ /* 0x000fe2000f8e00ff */
[----:B-1----:R-:W-:Y:S01]  /*82a0*/  MOV R7, UR7 ;  /* 0x0000000700077c02 */ /* 0x002fe20008000f00 */
[----:B------:R-:W-:Y:S01]  /*82b0*/  IMAD.U32 R6, RZ, RZ, UR6 ;  /* 0x00000006ff067e24 */ /* 0x000fe2000f8e00ff */
[----:B-----5:R-:W-:Y:S01]  /*82c0*/  MOV R11, UR5 ;  /* 0x00000005000b7c02 */ /* 0x020fe20008000f00 */
[----:B------:R-:W-:Y:S02]  /*82d0*/  IMAD.U32 R10, RZ, RZ, UR4 ;  /* 0x00000004ff0a7e24 */ /* 0x000fe4000f8e00ff */
[----:B------:R-:W-:Y:S07]  /*82e0*/  LEPC R20, `(.L_x_126) ;  /* 0x000000001014794e */ /* 0x000fee0000000000 */
[----:B--2-4-:R-:W-:Y:S05]  /*82f0*/  CALL.ABS.NOINC R2 ;  /* 0x0000000002007343 */ /* 0x014fea0003c00000 */
.L_x_126:
[----:B------:R-:W-:Y:S01]  /*8300*/  ISETP.NE.AND P0, PT, R92, RZ, PT ;  /* 0x000000ff5c00720c */ /* 0x000fe20003f05270 */
[----:B------:R-:W-:Y:S05]  /*8310*/  WARPSYNC.ALL ;  /* 0x0000000000007948 */ /* 0x000fea0003800000 */
[----:B------:R-:W-:Y:S01]  /*8320*/  R2UR UR4, R34 ;  /* 0x00000000220472ca */ /* 0x000fe200000e0000 */
[----:B------:R-:W-:Y:S01]  /*8330*/  BSSY.RECONVERGENT B0, `(.L_x_127) ;  /* 0x000005d000007945 */ /* 0x000fe20003800200 */
[----:B------:R-:W-:Y:S02]  /*8340*/  R2UR UR5, R107 ;  /* 0x000000006b0572ca */ /* 0x000fe400000e0000 */
[----:B----4-:R-:W-:Y:S02]  /*8350*/  LOP3.LUT R20, R64, 0xffffe000, RZ, 0xc0, !PT ;  /* 0xffffe00040147812 */ /* 0x010fe400078ec0ff */
[----:B------:R-:W-:Y:S02]  /*8360*/  LOP3.LUT R21, R65, 0xffffe000, RZ, 0xc0, !PT ;  /* 0xffffe00041157812 */ /* 0x000fe400078ec0ff */
[----:B------:R-:W-:Y:S02]  /*8370*/  LOP3.LUT R40, R66, 0xffffe000, RZ, 0xc0, !PT ;  /* 0xffffe00042287812 */ /* 0x000fe400078ec0ff */
[----:B------:R-:W-:Y:S02]  /*8380*/  LOP3.LUT R42, R67, 0xffffe000, RZ, 0xc0, !PT ;  /* 0xffffe000432a7812 */ /* 0x000fe400078ec0ff */
[----:B-1----:R-:W-:Y:S01]  /*8390*/  LOP3.LUT R41, R60, 0xffffe000, RZ, 0xc0, !PT ;  /* 0xffffe0003c297812 */ /* 0x002fe200078ec0ff */
[----:B------:R-:W1:Y:S01]  /*83a0*/  LDTM.16dp128bit.x8 R4, tmem[UR4+0x60] ;  /* 0x00006004000479ee */ /* 0x000e620008180000 */
[----:B------:R-:W-:Y:S01]  /*83b0*/  LOP3.LUT R44, R61, 0xffffe000, RZ, 0xc0, !PT ;  /* 0xffffe0003d2c7812 */ /* 0x000fe200078ec0ff */
[----:B------:R-:W-:Y:S01]  /*83c0*/  UIADD3 UR5, UPT, UPT, UR5, 0xf0, URZ ;  /* 0x000000f005057890 */ /* 0x000fe2000fffe0ff */
[----:B------:R-:W-:Y:S01]  /*83d0*/  LOP3.LUT R43, R62, 0xffffe000, RZ, 0xc0, !PT ;  /* 0xffffe0003e2b7812 */ /* 0x000fe200078ec0ff */
[----:B------:R-:W-:Y:S01]  /*83e0*/  NOP ;  /* 0x0000000000007918 */ /* 0x000fe20000000000 */
[----:B--2---:R-:W-:Y:S01]  /*83f0*/  LOP3.LUT R46, R63, 0xffffe000, RZ, 0xc0, !PT ;  /* 0xffffe0003f2e7812 */ /* 0x004fe200078ec0ff */
[----:B------:R-:W-:Y:S01]  /*8400*/  UPRMT UR5, UR45, 0x654, UR5 ;  /* 0x000006542d057896 */ /* 0x000fe20008000005 */
[----:B------:R-:W-:Y:S02]  /*8410*/  LOP3.LUT R45, R56, 0xffffe000, RZ, 0xc0, !PT ;  /* 0xffffe000382d7812 */ /* 0x000fe400078ec0ff */
[----:B------:R-:W-:Y:S02]  /*8420*/  LOP3.LUT R48, R57, 0xffffe000, RZ, 0xc0, !PT ;  /* 0xffffe00039307812 */ /* 0x000fe400078ec0ff */
[----:B------:R-:W-:Y:S02]  /*8430*/  LOP3.LUT R47, R58, 0xffffe000, RZ, 0xc0, !PT ;  /* 0xffffe0003a2f7812 */ /* 0x000fe400078ec0ff */
[----:B------:R-:W-:Y:S02]  /*8440*/  LOP3.LUT R50, R59, 0xffffe000, RZ, 0xc0, !PT ;  /* 0xffffe0003b327812 */ /* 0x000fe400078ec0ff */
[----:B------:R-:W-:Y:S01]  /*8450*/  LOP3.LUT R49, R52, 0xffffe000, RZ, 0xc0, !PT ;  /* 0xffffe00034317812 */ /* 0x000fe200078ec0ff */
[----:B-1----:R-:W-:Y:S01]  /*8460*/  SYNCS.ARRIVE.TRANS64.RED.A1T0 RZ, [UR5], RZ ;  /* 0x000000ffffff79a7 */ /* 0x002fe20008100405 */
[----:B------:R-:W-:Y:S02]  /*8470*/  LOP3.LUT R52, R53, 0xffffe000, RZ, 0xc0, !PT ;  /* 0xffffe00035347812 */ /* 0x000fe400078ec0ff */
[----:B------:R-:W-:Y:S02]  /*8480*/  LOP3.LUT R51, R54, 0xffffe000, RZ, 0xc0, !PT ;  /* 0xffffe00036337812 */ /* 0x000fe400078ec0ff */
[----:B------:R-:W-:Y:S01]  /*8490*/  LOP3.LUT R54, R55, 0xffffe000, RZ, 0xc0, !PT ;  /* 0xffffe00037367812 */ /* 0x000fe200078ec0ff */
[C---:B------:R-:W-:Y:S01]  /*84a0*/  FMUL R0, R33.reuse, R4 ;  /* 0x0000000421007220 */ /* 0x040fe20000400000 */
[C---:B------:R-:W-:Y:S01]  /*84b0*/  FMUL R2, R33.reuse, R5 ;  /* 0x0000000521027220 */ /* 0x040fe20000400000 */
[C---:B------:R-:W-:Y:S01]  /*84c0*/  FMUL R3, R33.reuse, R6 ;  /* 0x0000000621037220 */ /* 0x040fe20000400000 */
[----:B------:R-:W-:Y:S01]  /*84d0*/  FMUL R7, R33, R7 ;  /* 0x0000000721077220 */ /* 0x000fe20000400000 */
[----:B------:R-:W-:Y:S01]  /*84e0*/  FFMA R36, R35, R20, R0 ;  /* 0x0000001423247223 */ /* 0x000fe20000000000 */
[----:B------:R-:W-:Y:S01]  /*84f0*/  FMUL R4, R33, R8 ;  /* 0x0000000821047220 */ /* 0x000fe20000400000 */
[----:B------:R-:W-:Y:S01]  /*8500*/  FFMA R37, R35, R21, R2 ;  /* 0x0000001523257223 */ /* 0x000fe20000000002 */
[----:B------:R-:W-:Y:S01]  /*8510*/  FMUL R5, R33, R9 ;  /* 0x0000000921057220 */ /* 0x000fe20000400000 */
[----:B------:R-:W-:Y:S01]  /*8520*/  FFMA R38, R35, R40, R3 ;  /* 0x0000002823267223 */ /* 0x000fe20000000003 */
[----:B------:R-:W-:Y:S01]  /*8530*/  F2FP.TF32.F32.PACK_B R36, R36 ;  /* 0x00000024ff24723e */ /* 0x000fe200024050ff */
[----:B------:R-:W-:Y:S01]  /*8540*/  FMUL R6, R33, R10 ;  /* 0x0000000a21067220 */ /* 0x000fe20000400000 */
[----:B------:R-:W-:Y:S01]  /*8550*/  F2FP.TF32.F32.PACK_B R37, R37 ;  /* 0x00000025ff25723e */ /* 0x000fe200024050ff */
[----:B------:R-:W-:Y:S01]  /*8560*/  FFMA R39, R35, R42, R7 ;  /* 0x0000002a23277223 */ /* 0x000fe20000000007 */
[----:B------:R-:W-:Y:S01]  /*8570*/  FMUL R11, R33, R11 ;  /* 0x0000000b210b7220 */ /* 0x000fe20000400000 */
        /* <DEDUP_REMOVED lines=8> */
[----:B------:R-:W-:Y:S01]  /*8600*/  F2FP.TF32.F32.PACK_B R38, R38 ;  /* 0x00000026ff26723e */ /* 0x000fe200024050ff */
[----:B------:R-:W-:Y:S01]  /*8610*/  FFMA R8, R35, R45, R8 ;  /* 0x0000002d23087223 */ /* 0x000fe20000000008 */
[----:B------:R-:W-:Y:S01]  /*8620*/  F2FP.TF32.F32.PACK_B R39, R39 ;  /* 0x00000027ff27723e */ /* 0x000fe200024050ff */
[----:B------:R-:W-:Y:S01]  /*8630*/  FMUL R12, R33, R16 ;  /* 0x00000010210c7220 */ /* 0x000fe20000400000 */
[----:B------:R-:W-:Y:S01]  /*8640*/  FFMA R9, R35, R48, R9 ;  /* 0x0000003023097223 */ /* 0x000fe20000000009 */
[----:B------:R-:W-:Y:S01]  /*8650*/  FMUL R13, R33, R17 ;  /* 0x00000011210d7220 */ /* 0x000fe20000400000 */
[----:B------:R-:W-:Y:S01]  /*8660*/  FFMA R10, R35, R47, R10 ;  /* 0x0000002f230a7223 */ /* 0x000fe2000000000a */
[----:B------:R1:W-:Y:S01]  /*8670*/  STSM.16.M88.4 [R104+0x6400], R36 ;  /* 0x0064002468007844 */ /* 0x0003e20000000200 */
[----:B------:R-:W-:Y:S01]  /*8680*/  FMUL R14, R33, R18 ;  /* 0x00000012210e7220 */ /* 0x000fe20000400000 */
[----:B------:R-:W-:Y:S01]  /*8690*/  FFMA R11, R35, R50, R15 ;  /* 0x00000032230b7223 */ /* 0x000fe2000000000f */
[----:B------:R-:W-:Y:S01]  /*86a0*/  FMUL R19, R33, R19 ;  /* 0x0000001321137220 */ /* 0x000fe20000400000 */
[----:B------:R-:W-:Y:S01]  /*86b0*/  F2FP.TF32.F32.PACK_B R4, R4 ;  /* 0x00000004ff04723e */ /* 0x000fe200024050ff */
[C---:B------:R-:W-:Y:S01]  /*86c0*/  FFMA R12, R35.reuse, R49, R12 ;  /* 0x00000031230c7223 */ /* 0x040fe2000000000c */
[----:B------:R-:W-:Y:S01]  /*86d0*/  F2FP.TF32.F32.PACK_B R5, R5 ;  /* 0x00000005ff05723e */ /* 0x000fe200024050ff */
[C---:B------:R-:W-:Y:S01]  /*86e0*/  FFMA R13, R35.reuse, R52, R13 ;  /* 0x00000034230d7223 */ /* 0x040fe2000000000d */
[----:B------:R-:W-:Y:S01]  /*86f0*/  F2FP.TF32.F32.PACK_B R6, R6 ;  /* 0x00000006ff06723e */ /* 0x000fe200024050ff */
[C---:B------:R-:W-:Y:S01]  /*8700*/  FFMA R14, R35.reuse, R51, R14 ;  /* 0x00000033230e7223 */ /* 0x040fe2000000000e */
[----:B------:R-:W-:Y:S01]  /*8710*/  F2FP.TF32.F32.PACK_B R7, R7 ;  /* 0x00000007ff07723e */ /* 0x000fe200024050ff */
[----:B------:R-:W-:Y:S01]  /*8720*/  FFMA R15, R35, R54, R19 ;  /* 0x00000036230f7223 */ /* 0x000fe20000000013 */
[----:B------:R-:W-:Y:S02]  /*8730*/  F2FP.TF32.F32.PACK_B R8, R8 ;  /* 0x00000008ff08723e */ /* 0x000fe400024050ff */
[----:B------:R-:W-:Y:S01]  /*8740*/  F2FP.TF32.F32.PACK_B R9, R9 ;  /* 0x00000009ff09723e */ /* 0x000fe200024050ff */
[----:B------:R1:W-:Y:S01]  /*8750*/  STSM.16.M88.4 [R103+0x6400], R4 ;  /* 0x0064000467007844 */ /* 0x0003e20000000200 */
        /* <DEDUP_REMOVED lines=26> */
.L_x_128:
[----:B------:R-:W-:Y:S05]  /*8900*/  BSYNC.RECONVERGENT B0 ;  /* 0x0000000000007941 */ /* 0x000fea0003800200 */
.L_x_127:
[----:B------:R-:W-:Y:S01]  /*8910*/  BAR.SYNC.DEFER_BLOCKING 0x1, 0x80 ;  /* 0x0042000000007b1d */ /* 0x000fe20000010000 */
[----:B------:R-:W-:Y:S01]  /*8920*/  UISETP.NE.AND UP0, UPT, UR52, -0x4, UPT ;  /* 0xfffffffc3400788c */ /* 0x000fe2000bf05270 */
[----:B------:R-:W-:Y:S08]  /*8930*/  IADD3 R0, PT, PT, R30, 0x1, RZ ;  /* 0x000000011e007810 */ /* 0x000ff00007ffe0ff */
[----:B------:R-:W-:Y:S05]  /*8940*/  BRA.U !UP0, `(.L_x_129) ;  /* 0x0000000108287547 */ /* 0x000fea000b800000 */
[----:B------:R-:W-:Y:S01]  /*8950*/  ISETP.NE.AND P0, PT, R102, RZ, PT ;  /* 0x000000ff6600720c */ /* 0x000fe20003f05270 */
[----:B------:R-:W-:Y:S01]  /*8960*/  IMAD.U32 R2, RZ, RZ, UR56 ;  /* 0x00000038ff027e24 */ /* 0x000fe2000f8e00ff */
[----:B------:R-:W-:Y:S02]  /*8970*/  UIADD3 UR56, UPT, UPT, UR56, 0x1, URZ ;  /* 0x0000000138387890 */ /* 0x000fe4000fffe0ff */
[----:B------:R-:W-:Y:S02]  /*8980*/  ISETP.NE.U32.OR P0, PT, R101, 0x1, !P0 ;  /* 0x000000016500780c */ /* 0x000fe40004705470 */
[----:B------:R-:W-:Y:S04]  /*8990*/  UISETP.NE.AND UP0, UPT, UR56, 0x4, UPT ;  /* 0x000000043800788c */ /* 0x000fe8000bf05270 */
[----:B------:R-:W-:Y:S07]  /*89a0*/  USEL UR56, UR56, URZ, UP0 ;  /* 0x000000ff38387287 */ /* 0x000fee0008000000 */
[----:B------:R-:W-:Y:S05]  /*89b0*/  @P0 LEA R2, R2, UR50, 0x3 ;  /* 0x0000003202020c11 */ /* 0x000fea000f8e18ff */
[----:B------:R-:W-:Y:S05]  /*89c0*/  @P0 VIADD R2, R2, 0xa0 ;  /* 0x000000a002020836 */ /* 0x000fea0000000000 */
[----:B------:R-:W-:Y:S04]  /*89d0*/  @P0 PRMT R2, R111, 0x654, R2 ;  /* 0x000006546f020816 */ /* 0x000fe80000000002 */
[----:B------:R2:W-:Y:S03]  /*89e0*/  @P0 SYNCS.ARRIVE.TRANS64.RED.A1T0 RZ, [R2+URZ], RZ ;  /* 0x000000ff02ff09a7 */ /* 0x0005e600081004ff */
.L_x_129:
[----:B------:R-:W-:Y:S01]  /*89f0*/  LOP3.LUT P0, RZ, R82, 0x1, RZ, 0xc0, !PT ;  /* 0x0000000152ff7812 */ /* 0x000fe2000780c0ff */
[----:B------:R-:W-:Y:S01]  /*8a00*/  UIADD3 UR52, UPT, UPT, UR52, 0x4, URZ ;  /* 0x0000000434347890 */ /* 0x000fe2000fffe0ff */
[----:B------:R-:W-:Y:S01]  /*8a10*/  ISETP.NE.AND P1, PT, R0, 0x2, PT ;  /* 0x000000020000780c */ /* 0x000fe20003f25270 */
[----:B------:R-:W-:Y:S01]  /*8a20*/  UMOV UR57, UR51 ;  /* 0x0000003300397c82 */ /* 0x000fe20008000000 */
[----:B------:R-:W-:Y:S01]  /*8a30*/  LOP3.LUT R88, R88, 0x1, RZ, 0x3c, !PT ;  /* 0x0000000158587812 */ /* 0x000fe200078e3cff */
[----:B------:R-:W-:Y:S01]  /*8a40*/  IMAD.IADD R16, R29, 0x1, R78 ;  /* 0x000000011d107824 */ /* 0x000fe200078e024e */
[----:B--2---:R-:W-:Y:S01]  /*8a50*/  SEL R2, RZ, 0x1, P1 ;  /* 0x00000001ff027807 */ /* 0x004fe20000800000 */
[----:B------:R-:W-:Y:S01]  /*8a60*/  IMAD.IADD R19, R31, 0x1, R84 ;  /* 0x000000011f137824 */ /* 0x000fe200078e0254 */
[----:B------:R-:W-:Y:S02]  /*8a70*/  SEL R30, R0, RZ, P1 ;  /* 0x000000ff001e7207 */ /* 0x000fe40000800000 */
[----:B------:R-:W-:Y:S03]  /*8a80*/  LOP3.LUT R89, R89, R2, RZ, 0x3c, !PT ;  /* 0x0000000259597212 */ /* 0x000fe600078e3cff */
[----:B------:R-:W-:Y:S05]  /*8a90*/  @P0 BRA `(.L_x_130) ;  /* 0xffffffc800f40947 */ /* 0x000fea000383ffff */
[----:B------:R-:W-:-:S09]  /*8aa0*/  UISETP.NE.AND UP0, UPT, UR53, URZ, UPT ;  /* 0x000000ff3500728c */ /* 0x000fd2000bf05270 */
[----:B------:R-:W-:Y:S05]  /*8ab0*/  BRA.U !UP0, `(.L_x_131) ;  /* 0x0000000108487547 */ /* 0x000fea000b800000 */
[----:B------:R-:W2:Y:S02]  /*8ac0*/  LDCU.64 UR4, c[0x0][0x890] ;  /* 0x00011200ff0477ac */ /* 0x000ea40008000a00 */
[----:B--2---:R-:W-:-:S04]  /*8ad0*/  UISETP.NE.U32.AND UP0, UPT, UR4, URZ, UPT ;  /* 0x000000ff0400728c */ /* 0x004fc8000bf05070 */
[----:B------:R-:W-:-:S09]  /*8ae0*/  UISETP.NE.AND.EX UP0, UPT, UR5, URZ, UPT, UP0 ;  /* 0x000000ff0500728c */ /* 0x000fd2000bf05300 */
[----:B------:R-:W-:Y:S05]  /*8af0*/  BRA.U UP0, `(.L_x_132) ;  /* 0x00000001000c7547 */ /* 0x000fea000b800000 */
[----:B------:R-:W-:-:S13]  /*8b00*/  FSETP.NEU.AND P0, PT, R35, RZ, PT ;  /* 0x000000ff2300720b */ /* 0x000fda0003f0d000 */
[----:B------:R-:W-:Y:S05]  /*8b10*/  @!P0 EXIT ;  /* 0x000000000000894d */ /* 0x000fea0003800000 */
[----:B------:R-:W-:Y:S05]  /*8b20*/  BRA `(.L_x_131) ;  /* 0x00000000002c7947 */ /* 0x000fea0003800000 */
.L_x_132:
[----:B------:R-:W-:Y:S01]  /*8b30*/  ISETP.NE.AND P0, PT, R100, RZ, PT ;  /* 0x000000ff6400720c */ /* 0x000fe20003f05270 */
[----:B------:R-:W-:-:S12]  /*8b40*/  BSSY.RECONVERGENT B0, `(.L_x_131) ;  /* 0x0000009000007945 */ /* 0x000fd80003800200 */
[----:B------:R-:W-:Y:S05]  /*8b50*/  @P0 BRA `(.L_x_133) ;  /* 0x0000000000140947 */ /* 0x000fea0003800000 */
[----:B------:R-:W2:Y:S02]  /*8b60*/  LDCU.64 UR4, c[0x0][0x888] ;  /* 0x00011100ff0477ac */ /* 0x000ea40008000a00 */
[----:B--2---:R-:W-:-:S04]  /*8b70*/  ISETP.NE.U32.AND P0, PT, RZ, UR4, PT ;  /* 0x00000004ff007c0c */ /* 0x004fc8000bf05070 */
[----:B------:R-:W-:-:S13]  /*8b80*/  ISETP.NE.AND.EX P0, PT, RZ, UR5, PT, P0 ;  /* 0x00000005ff007c0c */ /* 0x000fda000bf05300 */
[----:B------:R-:W-:Y:S05]  /*8b90*/  @!P0 EXIT ;  /* 0x000000000000894d */ /* 0x000fea0003800000 */
[----:B------:R-:W-:Y:S05]  /*8ba0*/  BRA `(.L_x_134) ;  /* 0x0000000000087947 */ /* 0x000fea0003800000 */
.L_x_133:
[----:B------:R-:W-:-:S13]  /*8bb0*/  FSETP.NEU.AND P0, PT, R35, RZ, PT ;  /* 0x000000ff2300720b */ /* 0x000fda0003f0d000 */
[----:B------:R-:W-:Y:S05]  /*8bc0*/  @!P0 EXIT ;  /* 0x000000000000894d */ /* 0x000fea0003800000 */
.L_x_134:
[----:B------:R-:W-:Y:S05]  /*8bd0*/  BSYNC.RECONVERGENT B0 ;  /* 0x0000000000007941 */ /* 0x000fea0003800200 */
.L_x_131:
[----:B------:R-:W-:Y:S01]  /*8be0*/  ULEA UR4, UR56, UR50, 0x3 ;  /* 0x0000003238047291 */ /* 0x000fe2000f8e18ff */
[----:B------:R-:W-:-:S04]  /*8bf0*/  DEPBAR.LE SB0, 0x0 ;  /* 0x000080000000791a */ /* 0x000fc80000000000 */
[----:B------:R-:W-:-:S04]  /*8c00*/  UIADD3 UR4, UPT, UPT, UR4, 0xa0, URZ ;  /* 0x000000a004047890 */ /* 0x000fc8000fffe0ff */
[----:B------:R-:W-:-:S09]  /*8c10*/  UPRMT UR4, UR45, 0x654, UR4 ;  /* 0x000006542d047896 */ /* 0x000fd20008000004 */
[----:B------:R-:W-:Y:S01]  /*8c20*/  SYNCS.ARRIVE.TRANS64.RED.A1T0 RZ, [UR4], RZ ;  /* 0x000000ffffff79a7 */ /* 0x000fe20008100404 */
[----:B------:R-:W-:Y:S05]  /*8c30*/  EXIT ;  /* 0x000000000000794d */ /* 0x000fea0003800000 */
.L_x_25:
[----:B------:R-:W-:Y:S07]  /*8c40*/  MOV R2, UR33 ;  /* 0x0000002100027c02 */ /* 0x000fee0008000f00 */
.L_x_135:
[----:B-1----:R1:W2:Y:S02]  /*8c50*/  SYNCS.PHASECHK.TRANS64.TRYWAIT P1, [R2+URZ+0x40], R5 ;  /* 0x00004005020075a7 */ /* 0x0022a400080211ff */
[----:B--2---:R-:W-:Y:S05]  /*8c60*/  @!P1 NANOSLEEP.SYNCS 0x989680 ;  /* 0x009896800000995d */ /* 0x004fea0003900000 */
[----:B------:R-:W2:Y:S02]  /*8c70*/  @!P1 SYNCS.PHASECHK.TRANS64 P1, [R2+URZ+0x40], R5 ;  /* 0x00004005020095a7 */ /* 0x000ea400080210ff */
[----:B--2---:R-:W-:Y:S05]  /*8c80*/  @!P1 BRA `(.L_x_135) ;  /* 0xfffffffc00f09947 */ /* 0x004fea000383ffff */
[----:B------:R-:W-:Y:S05]  /*8c90*/  BRA `(.L_x_24) ;  /* 0xffffff8c00607947 */ /* 0x000fea000383ffff */
.L_x_32:
[----:B------:R-:W-:Y:S07]  /*8ca0*/  MOV R2, UR41 ;  /* 0x0000002900027c02 */ /* 0x000fee0008000f00 */
.L_x_136:
[----:B-1----:R1:W2:Y:S02]  /*8cb0*/  SYNCS.PHASECHK.TRANS64.TRYWAIT P0, [R2+URZ+0x40], R5 ;  /* 0x00004005020075a7 */ /* 0x0022a400080011ff */
[----:B--2---:R-:W-:Y:S05]  /*8cc0*/  @!P0 NANOSLEEP.SYNCS 0x989680 ;  /* 0x009896800000895d */ /* 0x004fea0003900000 */
[----:B------:R-:W2:Y:S02]  /*8cd0*/  @!P0 SYNCS.PHASECHK.TRANS64 P0, [R2+URZ+0x40], R5 ;  /* 0x00004005020085a7 */ /* 0x000ea400080010ff */
[----:B--2---:R-:W-:Y:S05]  /*8ce0*/  @!P0 BRA `(.L_x_136) ;  /* 0xfffffffc00f08947 */ /* 0x004fea000383ffff */
[----:B------:R-:W-:Y:S05]  /*8cf0*/  BRA `(.L_x_31) ;  /* 0xffffff9400287947 */ /* 0x000fea000383ffff */
.L_x_37:
[----:B-1----:R-:W-:-:S07]  /*8d00*/  MOV R2, UR30 ;  /* 0x0000001e00027c02 */ /* 0x002fce0008000f00 */
.L_x_137:
[----:B-1----:R1:W2:Y:S02]  /*8d10*/  SYNCS.PHASECHK.TRANS64.TRYWAIT P0, [R2+URZ+0xd0], R3 ;  /* 0x0000d003020075a7 */ /* 0x0022a400080011ff */
[----:B--2---:R-:W-:Y:S05]  /*8d20*/  @!P0 NANOSLEEP.SYNCS 0x989680 ;  /* 0x009896800000895d */ /* 0x004fea0003900000 */
[----:B------:R-:W2:Y:S02]  /*8d30*/  @!P0 SYNCS.PHASECHK.TRANS64 P0, [R2+URZ+0xd0], R3 ;  /* 0x0000d003020085a7 */ /* 0x000ea400080010ff */
[----:B--2---:R-:W-:Y:S05]  /*8d40*/  @!P0 BRA `(.L_x_137) ;  /* 0xfffffffc00f08947 */ /* 0x004fea000383ffff */
[----:B------:R-:W-:Y:S05]  /*8d50*/  BRA `(.L_x_138) ;  /* 0xffffff9800487947 */ /* 0x000fea000383ffff */
.L_x_41:
[----:B------:R-:W-:-:S07]  /*8d60*/  MOV R0, UR4 ;  /* 0x0000000400007c02 */ /* 0x000fce0008000f00 */
.L_x_139:
[----:B-1----:R1:W2:Y:S02]  /*8d70*/  SYNCS.PHASECHK.TRANS64.TRYWAIT P0, [R0+URZ], R3 ;  /* 0x00000003000075a7 */ /* 0x0022a400080011ff */
[----:B--2---:R-:W-:Y:S05]  /*8d80*/  @!P0 NANOSLEEP.SYNCS 0x989680 ;  /* 0x009896800000895d */ /* 0x004fea0003900000 */
[----:B------:R-:W2:Y:S02]  /*8d90*/  @!P0 SYNCS.PHASECHK.TRANS64 P0, [R0+URZ], R3 ;  /* 0x00000003000085a7 */ /* 0x000ea400080010ff */
[----:B--2---:R-:W-:Y:S05]  /*8da0*/  @!P0 BRA `(.L_x_139) ;  /* 0xfffffffc00f08947 */ /* 0x004fea000383ffff */
[----:B------:R-:W-:Y:S05]  /*8db0*/  BRA `(.L_x_140) ;  /* 0xffffff9c009c7947 */ /* 0x000fea000383ffff */
.L_x_42:
[----:B------:R-:W-:-:S07]  /*8dc0*/  MOV R0, UR4 ;  /* 0x0000000400007c02 */ /* 0x000fce0008000f00 */
.L_x_141:
[----:B-1----:R1:W2:Y:S02]  /*8dd0*/  SYNCS.PHASECHK.TRANS64.TRYWAIT P0, [R0+URZ], R3 ;  /* 0x00000003000075a7 */ /* 0x0022a400080011ff */
[----:B--2---:R-:W-:Y:S05]  /*8de0*/  @!P0 NANOSLEEP.SYNCS 0x989680 ;  /* 0x009896800000895d */ /* 0x004fea0003900000 */
[----:B------:R-:W2:Y:S02]  /*8df0*/  @!P0 SYNCS.PHASECHK.TRANS64 P0, [R0+URZ], R3 ;  /* 0x00000003000085a7 */ /* 0x000ea400080010ff */
[----:B--2---:R-:W-:Y:S05]  /*8e00*/  @!P0 BRA `(.L_x_141) ;  /* 0xfffffffc00f08947 */ /* 0x004fea000383ffff */
[----:B------:R-:W-:Y:S05]  /*8e10*/  BRA `(.L_x_142) ;  /* 0xffffff9c00a87947 */ /* 0x000fea000383ffff */
.L_x_43:
[----:B------:R-:W-:-:S07]  /*8e20*/  MOV R0, UR4 ;  /* 0x0000000400007c02 */ /* 0x000fce0008000f00 */
.L_x_143:
[----:B-1----:R1:W2:Y:S02]  /*8e30*/  SYNCS.PHASECHK.TRANS64.TRYWAIT P0, [R0+URZ], R3 ;  /* 0x00000003000075a7 */ /* 0x0022a400080011ff */
[----:B--2---:R-:W-:Y:S05]  /*8e40*/  @!P0 NANOSLEEP.SYNCS 0x989680 ;  /* 0x009896800000895d */ /* 0x004fea0003900000 */
[----:B------:R-:W2:Y:S02]  /*8e50*/  @!P0 SYNCS.PHASECHK.TRANS64 P0, [R0+URZ], R3 ;  /* 0x00000003000085a7 */ /* 0x000ea400080010ff */
[----:B--2---:R-:W-:Y:S05]  /*8e60*/  @!P0 BRA `(.L_x_143) ;  /* 0xfffffffc00f08947 */ /* 0x004fea000383ffff */
[----:B------:R-:W-:Y:S05]  /*8e70*/  BRA `(.L_x_144) ;  /* 0xffffff9c00b47947 */ /* 0x000fea000383ffff */
.L_x_44:
[----:B------:R-:W-:-:S07]  /*8e80*/  MOV R0, UR4 ;  /* 0x0000000400007c02 */ /* 0x000fce0008000f00 */
.L_x_145:
[----:B-1----:R1:W2:Y:S02]  /*8e90*/  SYNCS.PHASECHK.TRANS64.TRYWAIT P0, [R0+URZ], R3 ;  /* 0x00000003000075a7 */ /* 0x0022a400080011ff */
[----:B--2---:R-:W-:Y:S05]  /*8ea0*/  @!P0 NANOSLEEP.SYNCS 0x989680 ;  /* 0x009896800000895d */ /* 0x004fea0003900000 */
[----:B------:R-:W2:Y:S02]  /*8eb0*/  @!P0 SYNCS.PHASECHK.TRANS64 P0, [R0+URZ], R3 ;  /* 0x00000003000085a7 */ /* 0x000ea400080010ff */
[----:B--2---:R-:W-:Y:S05]  /*8ec0*/  @!P0 BRA `(.L_x_145) ;  /* 0xfffffffc00f08947 */ /* 0x004fea000383ffff */
[----:B------:R-:W-:Y:S05]  /*8ed0*/  BRA `(.L_x_146) ;  /* 0xffffff9c00c07947 */ /* 0x000fea000383ffff */
.L_x_45:
[----:B------:R-:W-:-:S07]  /*8ee0*/  MOV R0, UR4 ;  /* 0x0000000400007c02 */ /* 0x000fce0008000f00 */
.L_x_147:
[----:B-1----:R1:W2:Y:S02]  /*8ef0*/  SYNCS.PHASECHK.TRANS64.TRYWAIT P0, [R0+URZ], R3 ;  /* 0x00000003000075a7 */ /* 0x0022a400080011ff */
[----:B--2---:R-:W-:Y:S05]  /*8f00*/  @!P0 NANOSLEEP.SYNCS 0x989680 ;  /* 0x009896800000895d */ /* 0x004fea0003900000 */
[----:B------:R-:W2:Y:S02]  /*8f10*/  @!P0 SYNCS.PHASECHK.TRANS64 P0, [R0+URZ], R3 ;  /* 0x00000003000085a7 */ /* 0x000ea400080010ff */
[----:B--2---:R-:W-:Y:S05]  /*8f20*/  @!P0 BRA `(.L_x_147) ;  /* 0xfffffffc00f08947 */ /* 0x004fea000383ffff */
[----:B------:R-:W-:Y:S05]  /*8f30*/  BRA `(.L_x_148) ;  /* 0xffffff9c00cc7947 */ /* 0x000fea000383ffff */
.L_x_46:
[----:B------:R-:W-:-:S07]  /*8f40*/  MOV R0, UR4 ;  /* 0x0000000400007c02 */ /* 0x000fce0008000f00 */
.L_x_149:
[----:B-1----:R1:W2:Y:S02]  /*8f50*/  SYNCS.PHASECHK.TRANS64.TRYWAIT P0, [R0+URZ], R3 ;  /* 0x00000003000075a7 */ /* 0x0022a400080011ff */
[----:B--2---:R-:W-:Y:S05]  /*8f60*/  @!P0 NANOSLEEP.SYNCS 0x989680 ;  /* 0x009896800000895d */ /* 0x004fea0003900000 */
[----:B------:R-:W2:Y:S02]  /*8f70*/  @!P0 SYNCS.PHASECHK.TRANS64 P0, [R0+URZ], R3 ;  /* 0x00000003000085a7 */ /* 0x000ea400080010ff */
[----:B--2---:R-:W-:Y:S05]  /*8f80*/  @!P0 BRA `(.L_x_149) ;  /* 0xfffffffc00f08947 */ /* 0x004fea000383ffff */
[----:B------:R-:W-:Y:S05]  /*8f90*/  BRA `(.L_x_150) ;  /* 0xffffff9c00d87947 */ /* 0x000fea000383ffff */
.L_x_47:
[----:B------:R-:W-:-:S07]  /*8fa0*/  MOV R0, UR4 ;  /* 0x0000000400007c02 */ /* 0x000fce0008000f00 */
.L_x_151:
[----:B-1----:R1:W2:Y:S02]  /*8fb0*/  SYNCS.PHASECHK.TRANS64.TRYWAIT P0, [R0+URZ], R3 ;  /* 0x00000003000075a7 */ /* 0x0022a400080011ff */
[----:B--2---:R-:W-:Y:S05]  /*8fc0*/  @!P0 NANOSLEEP.SYNCS 0x989680 ;  /* 0x009896800000895d */ /* 0x004fea0003900000 */
[----:B------:R-:W2:Y:S02]  /*8fd0*/  @!P0 SYNCS.PHASECHK.TRANS64 P0, [R0+URZ], R3 ;  /* 0x00000003000085a7 */ /* 0x000ea400080010ff */
[----:B--2---:R-:W-:Y:S05]  /*8fe0*/  @!P0 BRA `(.L_x_151) ;  /* 0xfffffffc00f08947 */ /* 0x004fea000383ffff */
[----:B------:R-:W-:Y:S05]  /*8ff0*/  BRA `(.L_x_152) ;  /* 0xffffff9c00e47947 */ /* 0x000fea000383ffff */
.L_x_50:
[----:B------:R-:W-:-:S07]  /*9000*/  MOV R4, UR45 ;  /* 0x0000002d00047c02 */ /* 0x000fce0008000f00 */
.L_x_153:
[----:B--2---:R2:W3:Y:S02]  /*9010*/  SYNCS.PHASECHK.TRANS64.TRYWAIT P1, [R4+URZ+0xd8], R7 ;  /* 0x0000d807040075a7 */ /* 0x0044e400080211ff */
[----:B---3--:R-:W-:Y:S05]  /*9020*/  @!P1 NANOSLEEP.SYNCS 0x989680 ;  /* 0x009896800000995d */ /* 0x008fea0003900000 */
[----:B------:R-:W3:Y:S02]  /*9030*/  @!P1 SYNCS.PHASECHK.TRANS64 P1, [R4+URZ+0xd8], R7 ;  /* 0x0000d807040095a7 */ /* 0x000ee400080210ff */
[----:B---3--:R-:W-:Y:S05]  /*9040*/  @!P1 BRA `(.L_x_153) ;  /* 0xfffffffc00f09947 */ /* 0x008fea000383ffff */
[----:B------:R-:W-:Y:S05]  /*9050*/  BRA `(.L_x_154) ;  /* 0xffffffa000487947 */ /* 0x000fea000383ffff */
.L_x_51:
[----:B--2---:R-:W-:-:S07]  /*9060*/  MOV R4, UR45 ;  /* 0x0000002d00047c02 */ /* 0x004fce0008000f00 */
.L_x_155:
[----:B--2---:R2:W3:Y:S02]  /*9070*/  SYNCS.PHASECHK.TRANS64.TRYWAIT P1, [R4+URZ+0xd0], R5 ;  /* 0x0000d005040075a7 */ /* 0x0044e400080211ff */
[----:B---3--:R-:W-:Y:S05]  /*9080*/  @!P1 NANOSLEEP.SYNCS 0x989680 ;  /* 0x009896800000995d */ /* 0x008fea0003900000 */
[----:B------:R-:W3:Y:S02]  /*9090*/  @!P1 SYNCS.PHASECHK.TRANS64 P1, [R4+URZ+0xd0], R5 ;  /* 0x0000d005040095a7 */ /* 0x000ee400080210ff */
[----:B---3--:R-:W-:Y:S05]  /*90a0*/  @!P1 BRA `(.L_x_155) ;  /* 0xfffffffc00f09947 */ /* 0x008fea000383ffff */
[----:B------:R-:W-:Y:S05]  /*90b0*/  BRA `(.L_x_156) ;  /* 0xffffffa000507947 */ /* 0x000fea000383ffff */
.L_x_59:
[----:B------:R-:W-:-:S07]  /*90c0*/  MOV R0, UR6 ;  /* 0x0000000600007c02 */ /* 0x000fce0008000f00 */
.L_x_157:
[----:B---3--:R3:W4:Y:S02]  /*90d0*/  SYNCS.PHASECHK.TRANS64.TRYWAIT P0, [R0+URZ+0xd0], R3 ;  /* 0x0000d003000075a7 */ /* 0x00872400080011ff */
[----:B----4-:R-:W-:Y:S05]  /*90e0*/  @!P0 NANOSLEEP.SYNCS 0x989680 ;  /* 0x009896800000895d */ /* 0x010fea0003900000 */
[----:B------:R-:W4:Y:S02]  /*90f0*/  @!P0 SYNCS.PHASECHK.TRANS64 P0, [R0+URZ+0xd0], R3 ;  /* 0x0000d003000085a7 */ /* 0x000f2400080010ff */
[----:B----4-:R-:W-:Y:S05]  /*9100*/  @!P0 BRA `(.L_x_157) ;  /* 0xfffffffc00f08947 */ /* 0x010fea000383ffff */
[----:B------:R-:W-:Y:S05]  /*9110*/  BRA `(.L_x_158) ;  /* 0xffffffa400dc7947 */ /* 0x000fea000383ffff */
.L_x_60:
[----:B------:R-:W-:-:S07]  /*9120*/  MOV R0, UR8 ;  /* 0x0000000800007c02 */ /* 0x000fce0008000f00 */
.L_x_159:
[----:B--2---:R2:W3:Y:S02]  /*9130*/  SYNCS.PHASECHK.TRANS64.TRYWAIT P0, [R0+URZ+0xf0], R3 ;  /* 0x0000f003000075a7 */ /* 0x0044e400080011ff */
[----:B---3--:R-:W-:Y:S05]  /*9140*/  @!P0 NANOSLEEP.SYNCS 0x989680 ;  /* 0x009896800000895d */ /* 0x008fea0003900000 */
[----:B------:R-:W3:Y:S02]  /*9150*/  @!P0 SYNCS.PHASECHK.TRANS64 P0, [R0+URZ+0xf0], R3 ;  /* 0x0000f003000085a7 */ /* 0x000ee400080010ff */
[----:B---3--:R-:W-:Y:S05]  /*9160*/  @!P0 BRA `(.L_x_159) ;  /* 0xfffffffc00f08947 */ /* 0x008fea000383ffff */
[----:B------:R-:W-:Y:S05]  /*9170*/  BRA `(.L_x_160) ;  /* 0xffffffa400f47947 */ /* 0x000fea000383ffff */
.L_x_63:
[----:B--2---:R-:W-:Y:S07]  /*9180*/  MOV R0, UR7 ;  /* 0x0000000700007c02 */ /* 0x004fee0008000f00 */
.L_x_161:
[----:B--2---:R2:W3:Y:S02]  /*9190*/  SYNCS.PHASECHK.TRANS64.TRYWAIT P0, [R0+URZ], R9 ;  /* 0x00000009000075a7 */ /* 0x0044e400080011ff */
[----:B---3--:R-:W-:Y:S05]  /*91a0*/  @!P0 NANOSLEEP.SYNCS 0x989680 ;  /* 0x009896800000895d */ /* 0x008fea0003900000 */
[----:B------:R-:W3:Y:S02]  /*91b0*/  @!P0 SYNCS.PHASECHK.TRANS64 P0, [R0+URZ], R9 ;  /* 0x00000009000085a7 */ /* 0x000ee400080010ff */
[----:B---3--:R-:W-:Y:S05]  /*91c0*/  @!P0 BRA `(.L_x_161) ;  /* 0xfffffffc00f08947 */ /* 0x008fea000383ffff */
[----:B------:R-:W-:Y:S05]  /*91d0*/  BRA `(.L_x_62) ;  /* 0xffffffa800187947 */ /* 0x000fea000383ffff */
.L_x_66:
[----:B------:R-:W-:-:S07]  /*91e0*/  MOV R0, UR5 ;  /* 0x0000000500007c02 */ /* 0x000fce0008000f00 */
.L_x_162:
[----:B-1----:R1:W2:Y:S02]  /*91f0*/  SYNCS.PHASECHK.TRANS64.TRYWAIT P0, [R0+URZ], R3 ;  /* 0x00000003000075a7 */ /* 0x0022a400080011ff */
[----:B--2---:R-:W-:Y:S05]  /*9200*/  @!P0 NANOSLEEP.SYNCS 0x989680 ;  /* 0x009896800000895d */ /* 0x004fea0003900000 */
[----:B------:R-:W2:Y:S02]  /*9210*/  @!P0 SYNCS.PHASECHK.TRANS64 P0, [R0+URZ], R3 ;  /* 0x00000003000085a7 */ /* 0x000ea400080010ff */
[----:B--2---:R-:W-:Y:S05]  /*9220*/  @!P0 BRA `(.L_x_162) ;  /* 0xfffffffc00f08947 */ /* 0x004fea000383ffff */
[----:B------:R-:W-:Y:S05]  /*9230*/  BRA `(.L_x_163) ;  /* 0xffffffac00107947 */ /* 0x000fea000383ffff */
.L_x_67:
[----:B------:R-:W-:-:S07]  /*9240*/  MOV R0, UR7 ;  /* 0x0000000700007c02 */ /* 0x000fce0008000f00 */
.L_x_164:
[----:B-1----:R1:W2:Y:S02]  /*9250*/  SYNCS.PHASECHK.TRANS64.TRYWAIT P0, [R0+URZ], R3 ;  /* 0x00000003000075a7 */ /* 0x0022a400080011ff */
[----:B--2---:R-:W-:Y:S05]  /*9260*/  @!P0 NANOSLEEP.SYNCS 0x989680 ;  /* 0x009896800000895d */ /* 0x004fea0003900000 */
[----:B------:R-:W2:Y:S02]  /*9270*/  @!P0 SYNCS.PHASECHK.TRANS64 P0, [R0+URZ], R3 ;  /* 0x00000003000085a7 */ /* 0x000ea400080010ff */
[----:B--2---:R-:W-:Y:S05]  /*9280*/  @!P0 BRA `(.L_x_164) ;  /* 0xfffffffc00f08947 */ /* 0x004fea000383ffff */
[----:B------:R-:W-:Y:S05]  /*9290*/  BRA `(.L_x_165) ;  /* 0xffffffac001c7947 */ /* 0x000fea000383ffff */
.L_x_72:
[----:B------:R-:W-:Y:S07]  /*92a0*/  MOV R0, UR15 ;  /* 0x0000000f00007c02 */ /* 0x000fee0008000f00 */
.L_x_166:
[----:B--2---:R2:W3:Y:S02]  /*92b0*/  SYNCS.PHASECHK.TRANS64.TRYWAIT P0, [R0+URZ+0xd0], R3 ;  /* 0x0000d003000075a7 */ /* 0x0044e400080011ff */
[----:B---3--:R-:W-:Y:S05]  /*92c0*/  @!P0 NANOSLEEP.SYNCS 0x989680 ;  /* 0x009896800000895d */ /* 0x008fea0003900000 */
[----:B------:R-:W3:Y:S02]  /*92d0*/  @!P0 SYNCS.PHASECHK.TRANS64 P0, [R0+URZ+0xd0], R3 ;  /* 0x0000d003000085a7 */ /* 0x000ee400080010ff */
[----:B---3--:R-:W-:Y:S05]  /*92e0*/  @!P0 BRA `(.L_x_166) ;  /* 0xfffffffc00f08947 */ /* 0x008fea000383ffff */
[----:B------:R-:W-:Y:S05]  /*92f0*/  BRA `(.L_x_167) ;  /* 0xffffffb000507947 */ /* 0x000fea000383ffff */
.L_x_75:
[----:B------:R-:W-:Y:S07]  /*9300*/  MOV R0, UR15 ;  /* 0x0000000f00007c02 */ /* 0x000fee0008000f00 */
.L_x_168:
[----:B--2---:R2:W3:Y:S02]  /*9310*/  SYNCS.PHASECHK.TRANS64.TRYWAIT P0, [R0+URZ+0xc8], R3 ;  /* 0x0000c803000075a7 */ /* 0x0044e400080011ff */
[----:B---3--:R-:W-:Y:S05]  /*9320*/  @!P0 NANOSLEEP.SYNCS 0x989680 ;  /* 0x009896800000895d */ /* 0x008fea0003900000 */
[----:B------:R-:W3:Y:S02]  /*9330*/  @!P0 SYNCS.PHASECHK.TRANS64 P0, [R0+URZ+0xc8], R3 ;  /* 0x0000c803000085a7 */ /* 0x000ee400080010ff */
[----:B---3--:R-:W-:Y:S05]  /*9340*/  @!P0 BRA `(.L_x_168) ;  /* 0xfffffffc00f08947 */ /* 0x008fea000383ffff */
[----:B------:R-:W-:Y:S05]  /*9350*/  BRA `(.L_x_74) ;  /* 0xffffffb400287947 */ /* 0x000fea000383ffff */
.L_x_78:
[----:B------:R-:W-:Y:S07]  /*9360*/  MOV R3, UR15 ;  /* 0x0000000f00037c02 */ /* 0x000fee0008000f00 */
.L_x_169:
[----:B-1----:R1:W2:Y:S02]  /*9370*/  SYNCS.PHASECHK.TRANS64.TRYWAIT P0, [R3+URZ+0xa0], R12 ;  /* 0x0000a00c030075a7 */ /* 0x0022a400080011ff */
[----:B--2---:R-:W-:Y:S05]  /*9380*/  @!P0 NANOSLEEP.SYNCS 0x989680 ;  /* 0x009896800000895d */ /* 0x004fea0003900000 */
[----:B------:R-:W2:Y:S02]  /*9390*/  @!P0 SYNCS.PHASECHK.TRANS64 P0, [R3+URZ+0xa0], R12 ;  /* 0x0000a00c030085a7 */ /* 0x000ea400080010ff */
[----:B--2---:R-:W-:Y:S05]  /*93a0*/  @!P0 BRA `(.L_x_169) ;  /* 0xfffffffc00f08947 */ /* 0x004fea000383ffff */
[----:B------:R-:W-:Y:S05]  /*93b0*/  BRA `(.L_x_170) ;  /* 0xffffffb400e07947 */ /* 0x000fea000383ffff */
.L_x_79:
[----:B-1----:R-:W-:Y:S07]  /*93c0*/  MOV R3, UR15 ;  /* 0x0000000f00037c02 */ /* 0x002fee0008000f00 */
.L_x_171:
[----:B-1----:R1:W2:Y:S02]  /*93d0*/  SYNCS.PHASECHK.TRANS64.TRYWAIT P0, [R3+URZ+0xa8], R12 ;  /* 0x0000a80c030075a7 */ /* 0x0022a400080011ff */
[----:B--2---:R-:W-:Y:S05]  /*93e0*/  @!P0 NANOSLEEP.SYNCS 0x989680 ;  /* 0x009896800000895d */ /* 0x004fea0003900000 */
[----:B------:R-:W2:Y:S02]  /*93f0*/  @!P0 SYNCS.PHASECHK.TRANS64 P0, [R3+URZ+0xa8], R12 ;  /* 0x0000a80c030085a7 */ /* 0x000ea400080010ff */
[----:B--2---:R-:W-:Y:S05]  /*9400*/  @!P0 BRA `(.L_x_171) ;  /* 0xfffffffc00f08947 */ /* 0x004fea000383ffff */
[----:B------:R-:W-:Y:S05]  /*9410*/  BRA `(.L_x_172) ;  /* 0xffffffb800187947 */ /* 0x000fea000383ffff */
.L_x_80:
[----:B-1----:R-:W-:Y:S07]  /*9420*/  MOV R3, UR15 ;  /* 0x0000000f00037c02 */ /* 0x002fee0008000f00 */
.L_x_173:
[----:B-1----:R1:W2:Y:S02]  /*9430*/  SYNCS.PHASECHK.TRANS64.TRYWAIT P0, [R3+URZ+0xb0], R12 ;  /* 0x0000b00c030075a7 */ /* 0x0022a400080011ff */
[----:B--2---:R-:W-:Y:S05]  /*9440*/  @!P0 NANOSLEEP.SYNCS 0x989680 ;  /* 0x009896800000895d */ /* 0x004fea0003900000 */
[----:B------:R-:W2:Y:S02]  /*9450*/  @!P0 SYNCS.PHASECHK.TRANS64 P0, [R3+URZ+0xb0], R12 ;  /* 0x0000b00c030085a7 */ /* 0x000ea400080010ff */
[----:B--2---:R-:W-:Y:S05]  /*9460*/  @!P0 BRA `(.L_x_173) ;  /* 0xfffffffc00f08947 */ /* 0x004fea000383ffff */
[----:B------:R-:W-:Y:S05]  /*9470*/  BRA `(.L_x_174) ;  /* 0xffffffb800607947 */ /* 0x000fea000383ffff */
.L_x_81:
[----:B------:R-:W-:Y:S07]  /*9480*/  MOV R3, UR15 ;  /* 0x0000000f00037c02 */ /* 0x000fee0008000f00 */
.L_x_175:
[----:B-1----:R1:W2:Y:S02]  /*9490*/  SYNCS.PHASECHK.TRANS64.TRYWAIT P0, [R3+URZ+0xb8], R12 ;  /* 0x0000b80c030075a7 */ /* 0x0022a400080011ff */
[----:B--2---:R-:W-:Y:S05]  /*94a0*/  @!P0 NANOSLEEP.SYNCS 0x989680 ;  /* 0x009896800000895d */ /* 0x004fea0003900000 */
[----:B------:R-:W2:Y:S02]  /*94b0*/  @!P0 SYNCS.PHASECHK.TRANS64 P0, [R3+URZ+0xb8], R12 ;  /* 0x0000b80c030085a7 */ /* 0x000ea400080010ff */
[----:B--2---:R-:W-:Y:S05]  /*94c0*/  @!P0 BRA `(.L_x_175) ;  /* 0xfffffffc00f08947 */ /* 0x004fea000383ffff */
[----:B------:R-:W-:Y:S05]  /*94d0*/  BRA `(.L_x_176) ;  /* 0xffffffb800e87947 */ /* 0x000fea000383ffff */
.L_x_83:
[----:B------:R-:W-:-:S07]  /*94e0*/  MOV R0, UR15 ;  /* 0x0000000f00007c02 */ /* 0x000fce0008000f00 */
.L_x_177:
[----:B-1----:R1:W3:Y:S02]  /*94f0*/  SYNCS.PHASECHK.TRANS64.TRYWAIT P0, [R0+URZ+0xa0], R3 ;  /* 0x0000a003000075a7 */ /* 0x0022e400080011ff */
[----:B---3--:R-:W-:Y:S05]  /*9500*/  @!P0 NANOSLEEP.SYNCS 0x989680 ;  /* 0x009896800000895d */ /* 0x008fea0003900000 */
[----:B------:R-:W3:Y:S02]  /*9510*/  @!P0 SYNCS.PHASECHK.TRANS64 P0, [R0+URZ+0xa0], R3 ;  /* 0x0000a003000085a7 */ /* 0x000ee400080010ff */
[----:B---3--:R-:W-:Y:S05]  /*9520*/  @!P0 BRA `(.L_x_177) ;  /* 0xfffffffc00f08947 */ /* 0x008fea000383ffff */
[----:B------:R-:W-:Y:S05]  /*9530*/  BRA `(.L_x_178) ;  /* 0xffffffbc00507947 */ /* 0x000fea000383ffff */
.L_x_84:
[----:B-1----:R-:W-:-:S07]  /*9540*/  MOV R0, UR15 ;  /* 0x0000000f00007c02 */ /* 0x002fce0008000f00 */
.L_x_179:
[----:B-1----:R1:W3:Y:S02]  /*9550*/  SYNCS.PHASECHK.TRANS64.TRYWAIT P0, [R0+URZ+0xa8], R3 ;  /* 0x0000a803000075a7 */ /* 0x0022e400080011ff */
[----:B---3--:R-:W-:Y:S05]  /*9560*/  @!P0 NANOSLEEP.SYNCS 0x989680 ;  /* 0x009896800000895d */ /* 0x008fea0003900000 */
[----:B------:R-:W3:Y:S02]  /*9570*/  @!P0 SYNCS.PHASECHK.TRANS64 P0, [R0+URZ+0xa8], R3 ;  /* 0x0000a803000085a7 */ /* 0x000ee400080010ff */
[----:B---3--:R-:W-:Y:S05]  /*9580*/  @!P0 BRA `(.L_x_179) ;  /* 0xfffffffc00f08947 */ /* 0x008fea000383ffff */
[----:B------:R-:W-:Y:S05]  /*9590*/  BRA `(.L_x_180) ;  /* 0xffffffbc00407947 */ /* 0x000fea000383ffff */
.L_x_85:
[----:B-1----:R-:W-:-:S07]  /*95a0*/  MOV R0, UR15 ;  /* 0x0000000f00007c02 */ /* 0x002fce0008000f00 */
.L_x_181:
[----:B-1----:R1:W3:Y:S02]  /*95b0*/  SYNCS.PHASECHK.TRANS64.TRYWAIT P0, [R0+URZ+0xb0], R3 ;  /* 0x0000b003000075a7 */ /* 0x0022e400080011ff */
[----:B---3--:R-:W-:Y:S05]  /*95c0*/  @!P0 NANOSLEEP.SYNCS 0x989680 ;  /* 0x009896800000895d */ /* 0x008fea0003900000 */
[----:B------:R-:W3:Y:S02]  /*95d0*/  @!P0 SYNCS.PHASECHK.TRANS64 P0, [R0+URZ+0xb0], R3 ;  /* 0x0000b003000085a7 */ /* 0x000ee400080010ff */
[----:B---3--:R-:W-:Y:S05]  /*95e0*/  @!P0 BRA `(.L_x_181) ;  /* 0xfffffffc00f08947 */ /* 0x008fea000383ffff */
[----:B------:R-:W-:Y:S05]  /*95f0*/  BRA `(.L_x_182) ;  /* 0xffffffbc00307947 */ /* 0x000fea000383ffff */
.L_x_87:
[----:B------:R-:W-:Y:S07]  /*9600*/  MOV R0, UR50 ;  /* 0x0000003200007c02 */ /* 0x000fee0008000f00 */
.L_x_183:
[----:B-1----:R1:W2:Y:S02]  /*9610*/  SYNCS.PHASECHK.TRANS64.TRYWAIT P0, [R0+URZ+0xd0], R3 ;  /* 0x0000d003000075a7 */ /* 0x0022a400080011ff */
[----:B--2---:R-:W-:Y:S05]  /*9620*/  @!P0 NANOSLEEP.SYNCS 0x989680 ;  /* 0x009896800000895d */ /* 0x004fea0003900000 */
[----:B------:R-:W2:Y:S02]  /*9630*/  @!P0 SYNCS.PHASECHK.TRANS64 P0, [R0+URZ+0xd0], R3 ;  /* 0x0000d003000085a7 */ /* 0x000ea400080010ff */
[----:B--2---:R-:W-:Y:S05]  /*9640*/  @!P0 BRA `(.L_x_183) ;  /* 0xfffffffc00f08947 */ /* 0x004fea000383ffff */
[----:B------:R-:W-:Y:S05]  /*9650*/  BRA `(.L_x_184) ;  /* 0xffffffc000107947 */ /* 0x000fea000383ffff */
.L_x_98:
[----:B-1----:R-:W-:Y:S04]  /*9660*/  MOV R2, UR50 ;  /* 0x0000003200027c02 */ /* 0x002fe80008000f00 */
[----:B------:R1:W3:Y:S03]  /*9670*/  SYNCS.PHASECHK.TRANS64.TRYWAIT P1, [R2+URZ+0x80], R3 ;  /* 0x00008003020075a7 */ /* 0x0002e600080211ff */
[----:B---3--:R-:W-:Y:S05]  /*9680*/  @!P1 NANOSLEEP.SYNCS 0x989680 ;  /* 0x009896800000995d */ /* 0x008fea0003900000 */
[----:B------:R-:W3:Y:S02]  /*9690*/  @!P1 SYNCS.PHASECHK.TRANS64 P1, [R2+URZ+0x80], R3 ;  /* 0x00008003020095a7 */ /* 0x000ee400080210ff */
[----:B---3--:R-:W-:Y:S05]  /*96a0*/  @!P1 BRA `(.L_x_98) ;  /* 0xfffffffc00ec9947 */ /* 0x008fea000383ffff */
[----:B------:R-:W-:Y:S05]  /*96b0*/  BRA `(.L_x_97) ;  /* 0xffffffcc00647947 */ /* 0x000fea000383ffff */
.L_x_100:
[----:B-1----:R1:W4:Y:S02]  /*96c0*/  SYNCS.PHASECHK.TRANS64.TRYWAIT P1, [R107+URZ+0xe0], R0 ;  /* 0x0000e0006b0075a7 */ /* 0x00232400080211ff */
[----:B----4-:R-:W-:Y:S05]  /*96d0*/  @!P1 NANOSLEEP.SYNCS 0x989680 ;  /* 0x009896800000995d */ /* 0x010fea0003900000 */
[----:B------:R-:W4:Y:S02]  /*96e0*/  @!P1 SYNCS.PHASECHK.TRANS64 P1, [R107+URZ+0xe0], R0 ;  /* 0x0000e0006b0095a7 */ /* 0x000f2400080210ff */
[----:B----4-:R-:W-:Y:S05]  /*96f0*/  @!P1 BRA `(.L_x_100) ;  /* 0xfffffffc00f09947 */ /* 0x010fea000383ffff */
[----:B------:R-:W-:Y:S05]  /*9700*/  BRA `(.L_x_99) ;  /* 0xffffffcc00887947 */ /* 0x000fea000383ffff */
.L_x_109:
[----:B-1----:R1:W2:Y:S02]  /*9710*/  SYNCS.PHASECHK.TRANS64.TRYWAIT P1, [R3+URZ+0x80], R0 ;  /* 0x00008000030075a7 */ /* 0x0022a400080211ff */
[----:B--2---:R-:W-:Y:S05]  /*9720*/  @!P1 NANOSLEEP.SYNCS 0x989680 ;  /* 0x009896800000995d */ /* 0x004fea0003900000 */
[----:B------:R-:W2:Y:S02]  /*9730*/  @!P1 SYNCS.PHASECHK.TRANS64 P1, [R3+URZ+0x80], R0 ;  /* 0x00008000030095a7 */ /* 0x000ea400080210ff */
[----:B--2---:R-:W-:Y:S05]  /*9740*/  @!P1 BRA `(.L_x_109) ;  /* 0xfffffffc00f09947 */ /* 0x004fea000383ffff */
[----:B------:R-:W-:Y:S05]  /*9750*/  BRA `(.L_x_108) ;  /* 0xffffffd400b87947 */ /* 0x000fea000383ffff */
.L_x_117:
[----:B-1----:R1:W3:Y:S02]  /*9760*/  SYNCS.PHASECHK.TRANS64.TRYWAIT P1, [R113+URZ+0x80], R4 ;  /* 0x00008004710075a7 */ /* 0x0022e400080211ff */
[----:B---3--:R-:W-:Y:S05]  /*9770*/  @!P1 NANOSLEEP.SYNCS 0x989680 ;  /* 0x009896800000995d */ /* 0x008fea0003900000 */
[----:B------:R-:W3:Y:S02]  /*9780*/  @!P1 SYNCS.PHASECHK.TRANS64 P1, [R113+URZ+0x80], R4 ;  /* 0x00008004710095a7 */ /* 0x000ee400080210ff */
[----:B---3--:R-:W-:Y:S05]  /*9790*/  @!P1 BRA `(.L_x_117) ;  /* 0xfffffffc00f09947 */ /* 0x008fea000383ffff */
[----:B------:R-:W-:Y:S05]  /*97a0*/  BRA `(.L_x_116) ;  /* 0xffffffe000047947 */ /* 0x000fea000383ffff */
.L_x_125:
[----:B--2---:R2:W3:Y:S02]  /*97b0*/  SYNCS.PHASECHK.TRANS64.TRYWAIT P1, [R46+URZ+0x80], R3 ;  /* 0x000080032e0075a7 */ /* 0x0044e400080211ff */
[----:B---3--:R-:W-:Y:S05]  /*97c0*/  @!P1 NANOSLEEP.SYNCS 0x989680 ;  /* 0x009896800000995d */ /* 0x008fea0003900000 */
[----:B------:R-:W3:Y:S02]  /*97d0*/  @!P1 SYNCS.PHASECHK.TRANS64 P1, [R46+URZ+0x80], R3 ;  /* 0x000080032e0095a7 */ /* 0x000ee400080210ff */
[----:B---3--:R-:W-:Y:S05]  /*97e0*/  @!P1 BRA `(.L_x_125) ;  /* 0xfffffffc00f09947 */ /* 0x008fea000383ffff */
[----:B------:R-:W-:Y:S05]  /*97f0*/  BRA `(.L_x_124) ;  /* 0xffffffe800487947 */ /* 0x000fea000383ffff */
        .weak           $__internal_0_$__cuda_sm10x_tcgen05_guardrail_trap_col_being_dealloced_not_returned_by_alloc
        .type           $__internal_0_$__cuda_sm10x_tcgen05_guardrail_trap_col_being_dealloced_not_returned_by_alloc,@function
        .size           $__internal_0_$__cuda_sm10x_tcgen05_guardrail_trap_col_being_dealloced_not_returned_by_alloc,($__internal_1_$__cuda_sm10x_tcgen05_guardrail_trap_phase_invalid_during_alloc - $__internal_0_$__cuda_sm10x_tcgen05_guardrail_trap_col_being_dealloced_not_returned_by_alloc)
$__internal_0_$__cuda_sm10x_tcgen05_guardrail_trap_col_being_dealloced_not_returned_by_alloc:
[----:B------:R-:W-:Y:S05]  /*9800*/  BPT.TRAP 0x1 ;  /* 0x000000040000795c */ /* 0x000fea0000300000 */
[----:B------:R-:W-:-:S04]  /*9810*/  HFMA2 R3, -RZ, RZ, 0, 0 ;  /* 0x00000000ff037431 */ /* 0x000fc800000001ff */
[----:B------:R-:W-:Y:S05]  /*9820*/  RET.REL.NODEC R2 `(_ZN7cutlass13device_kernelINS_4conv6kernel13ConvUniversalINS1_16ConvProblemShapeILNS1_8OperatorE1ELi2EEENS1_10collective14CollectiveConvINS1_47MainloopSm100TmaUmmaWarpSpecializedImplicitGemmILS5_1ELi8ELi2ELi1ELi2EN4cute5tupleIJNSA_1CILi2EEENSC_ILi1EEESE_EEEEENSB_IJNSC_ILi64EEENSC_ILi128EEENSB_IJNSC_ILi32EEEEEEEEENS_10tfloat32_tESM_NSA_8TiledMMAINSA_8MMA_AtomIJNSA_17SM100_MMA_TF32_SSISM_SM_fLi64ELi128ELNSA_4UMMA5MajorE0ELSR_1ELNSQ_7ScaleInE0ELSS_0EEEEEENSA_6LayoutINSB_IJSE_SE_SE_EEENSB_IJNSC_ILi0EEESX_SX_EEEEENSB_IJNSA_10UnderscoreES10_S10_EEEEENS7_6detail27Sm100ImplicitGemmTileTraitsINSA_20SM90_TMA_LOAD_IM2COLENSA_14ComposedLayoutINSA_7SwizzleILi3ELi4ELi3EEENSA_18smem_ptr_flag_bitsILi32EEENSV_INSB_IJNSC_ILi8EEESJ_EEENSB_IJSJ_SE_EEEEEEEvEENS14_INSA_23SM90_TMA_LOAD_MULTICASTENS16_INS17_ILi2ELi5ELi2EEES1A_NSV_INSB_IJSJ_NSC_ILi4EEEEEENSB_IJSE_SJ_EEEEEEEvEEEENS_8epilogue10collective18CollectiveEpilogueINS1Q_23Sm100TmaWarpSpecializedILi4ELi2ELi16ELb1ELb0EEEJSL_NSB_IJNSV_ISH_SE_EENSV_ISJ_SE_EEEEESM_NSB_IJNSB_IJlllEEESE_SX_EEESM_S1Z_NS1Q_6fusion15FusionCallbacksIS1U_NS20_17LinearCombinationISM_fSM_fLNS_15FloatRoundStyleE2EEESL_S1X_JEEENSA_5SM1004TMEM4LOAD26SM100_TMEM_LOAD_16dp128b8xES15_S1F_NSA_17SM75_U32x4_LDSM_NENSA_21SM90_TMA_STORE_IM2COLES1F_NSA_17SM90_U32x4_STSM_NENSA_39AutoVectorizingCopyWithAssumedAlignmentILi128EEEEEEvvEEEEvNT_6ParamsE) ;  /* 0xffffff6402f47950 */ /* 0x000fea0003c3ffff */
        .weak           $__internal_1_$__cuda_sm10x_tcgen05_guardrail_trap_phase_invalid_during_alloc
        .type           $__internal_1_$__cuda_sm10x_tcgen05_guardrail_trap_phase_invalid_during_alloc,@function
        .size           $__internal_1_$__cuda_sm10x_tcgen05_guardrail_trap_phase_invalid_during_alloc,($__internal_2_$__cuda_sm10x_tcgen05_guardrail_trap_unallocated_columns_being_dealloced - $__internal_1_$__cuda_sm10x_tcgen05_guardrail_trap_phase_invalid_during_alloc)
$__internal_1_$__cuda_sm10x_tcgen05_guardrail_trap_phase_invalid_during_alloc:
[----:B------:R-:W-:Y:S05]  /*9830*/  BPT.TRAP 0x1 ;  /* 0x000000040000795c */ /* 0x000fea0000300000 */
[----:B------:R-:W-:-:S04]  /*9840*/  MOV R3, 0x0 ;  /* 0x0000000000037802 */ /* 0x000fc80000000f00 */
[----:B------:R-:W-:Y:S05]  /*9850*/  RET.REL.NODEC R2 `(_ZN7cutlass13device_kernelINS_4conv6kernel13ConvUniversalINS1_16ConvProblemShapeILNS1_8OperatorE1ELi2EEENS1_10collective14CollectiveConvINS1_47MainloopSm100TmaUmmaWarpSpecializedImplicitGemmILS5_1ELi8ELi2ELi1ELi2EN4cute5tupleIJNSA_1CILi2EEENSC_ILi1EEESE_EEEEENSB_IJNSC_ILi64EEENSC_ILi128EEENSB_IJNSC_ILi32EEEEEEEEENS_10tfloat32_tESM_NSA_8TiledMMAINSA_8MMA_AtomIJNSA_17SM100_MMA_TF32_SSISM_SM_fLi64ELi128ELNSA_4UMMA5MajorE0ELSR_1ELNSQ_7ScaleInE0ELSS_0EEEEEENSA_6LayoutINSB_IJSE_SE_SE_EEENSB_IJNSC_ILi0EEESX_SX_EEEEENSB_IJNSA_10UnderscoreES10_S10_EEEEENS7_6detail27Sm100ImplicitGemmTileTraitsINSA_20SM90_TMA_LOAD_IM2COLENSA_14ComposedLayoutINSA_7SwizzleILi3ELi4ELi3EEENSA_18smem_ptr_flag_bitsILi32EEENSV_INSB_IJNSC_ILi8EEESJ_EEENSB_IJSJ_SE_EEEEEEEvEENS14_INSA_23SM90_TMA_LOAD_MULTICASTENS16_INS17_ILi2ELi5ELi2EEES1A_NSV_INSB_IJSJ_NSC_ILi4EEEEEENSB_IJSE_SJ_EEEEEEEvEEEENS_8epilogue10collective18CollectiveEpilogueINS1Q_23Sm100TmaWarpSpecializedILi4ELi2ELi16ELb1ELb0EEEJSL_NSB_IJNSV_ISH_SE_EENSV_ISJ_SE_EEEEESM_NSB_IJNSB_IJlllEEESE_SX_EEESM_S1Z_NS1Q_6fusion15FusionCallbacksIS1U_NS20_17LinearCombinationISM_fSM_fLNS_15FloatRoundStyleE2EEESL_S1X_JEEENSA_5SM1004TMEM4LOAD26SM100_TMEM_LOAD_16dp128b8xES15_S1F_NSA_17SM75_U32x4_LDSM_NENSA_21SM90_TMA_STORE_IM2COLES1F_NSA_17SM90_U32x4_STSM_NENSA_39AutoVectorizingCopyWithAssumedAlignmentILi128EEEEEEvvEEEEvNT_6ParamsE) ;  /* 0xffffff6402e87950 */ /* 0x000fea0003c3ffff */
        .weak           $__internal_2_$__cuda_sm10x_tcgen05_guardrail_trap_unallocated_columns_being_dealloced
        .type           $__internal_2_$__cuda_sm10x_tcgen05_guardrail_trap_unallocated_columns_being_dealloced,@function
        .size           $__internal_2_$__cuda_sm10x_tcgen05_guardrail_trap_unallocated_columns_being_dealloced,(.L_x_186 - $__internal_2_$__cuda_sm10x_tcgen05_guardrail_trap_unallocated_columns_being_dealloced)
$__internal_2_$__cuda_sm10x_tcgen05_guardrail_trap_unallocated_columns_being_dealloced:
[----:B------:R-:W-:Y:S05]  /*9860*/  BPT.TRAP 0x1 ;  /* 0x000000040000795c */ /* 0x000fea0000300000 */
[----:B------:R-:W-:-:S04]  /*9870*/  HFMA2 R3, -RZ, RZ, 0, 0 ;  /* 0x00000000ff037431 */ /* 0x000fc800000001ff */
[----:B------:R-:W-:Y:S05]  /*9880*/  RET.REL.NODEC R2 `(_ZN7cutlass13device_kernelINS_4conv6kernel13ConvUniversalINS1_16ConvProblemShapeILNS1_8OperatorE1ELi2EEENS1_10collective14CollectiveConvINS1_47MainloopSm100TmaUmmaWarpSpecializedImplicitGemmILS5_1ELi8ELi2ELi1ELi2EN4cute5tupleIJNSA_1CILi2EEENSC_ILi1EEESE_EEEEENSB_IJNSC_ILi64EEENSC_ILi128EEENSB_IJNSC_ILi32EEEEEEEEENS_10tfloat32_tESM_NSA_8TiledMMAINSA_8MMA_AtomIJNSA_17SM100_MMA_TF32_SSISM_SM_fLi64ELi128ELNSA_4UMMA5MajorE0ELSR_1ELNSQ_7ScaleInE0ELSS_0EEEEEENSA_6LayoutINSB_IJSE_SE_SE_EEENSB_IJNSC_ILi0EEESX_SX_EEEEENSB_IJNSA_10UnderscoreES10_S10_EEEEENS7_6detail27Sm100ImplicitGemmTileTraitsINSA_20SM90_TMA_LOAD_IM2COLENSA_14ComposedLayoutINSA_7SwizzleILi3ELi4ELi3EEENSA_18smem_ptr_flag_bitsILi32EEENSV_INSB_IJNSC_ILi8EEESJ_EEENSB_IJSJ_SE_EEEEEEEvEENS14_INSA_23SM90_TMA_LOAD_MULTICASTENS16_INS17_ILi2ELi5ELi2EEES1A_NSV_INSB_IJSJ_NSC_ILi4EEEEEENSB_IJSE_SJ_EEEEEEEvEEEENS_8epilogue10collective18CollectiveEpilogueINS1Q_23Sm100TmaWarpSpecializedILi4ELi2ELi16ELb1ELb0EEEJSL_NSB_IJNSV_ISH_SE_EENSV_ISJ_SE_EEEEESM_NSB_IJNSB_IJlllEEESE_SX_EEESM_S1Z_NS1Q_6fusion15FusionCallbacksIS1U_NS20_17LinearCombinationISM_fSM_fLNS_15FloatRoundStyleE2EEESL_S1X_JEEENSA_5SM1004TMEM4LOAD26SM100_TMEM_LOAD_16dp128b8xES15_S1F_NSA_17SM75_U32x4_LDSM_NENSA_21SM90_TMA_STORE_IM2COLES1F_NSA_17SM90_U32x4_STSM_NENSA_39AutoVectorizingCopyWithAssumedAlignmentILi128EEEEEEvvEEEEvNT_6ParamsE) ;  /* 0xffffff6402dc7950 */ /* 0x000fea0003c3ffff */
.L_x_185:
[----:B------:R-:W-:-:S00]  /*9890*/  BRA `(.L_x_185) ;  /* 0xfffffffc00fc7947 */ /* 0x000fc0000383ffff */
[----:B------:R-:W-:-:S00]  /*98a0*/  NOP ;  /* 0x0000000000007918 */ /* 0x000fc00000000000 */
        /* <DEDUP_REMOVED lines=13> */
.L_x_186:


//--------------------- .nv.global.init           --------------------------
	.section	.nv.global.init,"aw",@progbits
.nv.global.init:
	.type		$str$29,@object
	.size		$str$29,($str$30 - $str$29)
$str$29:
        /*0000*/ 	.byte	0x28, 0x61, 0x64, 0x64, 0x72, 0x65, 0x73, 0x73, 0x20, 0x26, 0x20, 0x6d, 0x61, 0x73, 0x6b, 0x29
        /*0010*/ 	.byte	0x20, 0x3d, 0x3d, 0x20, 0x30, 0x00
	.type		$str$30,@object
	.size		$str$30,($str$28 - $str$30)
$str$30:
        /*0016*/ 	.byte	0x2f, 0x74, 0x6d, 0x70, 0x2f, 0x63, 0x75, 0x74, 0x6c, 0x61, 0x73, 0x73, 0x5f, 0x73, 0x77, 0x65
        /*0026*/ 	.byte	0x65, 0x70, 0x5f, 0x73, 0x72, 0x63, 0x2f, 0x69, 0x6e, 0x63, 0x6c, 0x75, 0x64, 0x65, 0x2f, 0x63
        /*0036*/ 	.byte	0x75, 0x74, 0x65, 0x2f, 0x70, 0x6f, 0x69, 0x6e, 0x74, 0x65, 0x72, 0x5f, 0x66, 0x6c, 0x61, 0x67
        /*0046*/ 	.byte	0x67, 0x65, 0x64, 0x2e, 0x68, 0x70, 0x70, 0x00
	.type		$str$28,@object
	.size		$str$28,($str$27 - $str$28)
$str$28:
        /*004e*/ 	.byte	0x2f, 0x74, 0x6d, 0x70, 0x2f, 0x63, 0x75, 0x74, 0x6c, 0x61, 0x73, 0x73, 0x5f, 0x73, 0x77, 0x65
        /*005e*/ 	.byte	0x65, 0x70, 0x5f, 0x73, 0x72, 0x63, 0x2f, 0x69, 0x6e, 0x63, 0x6c, 0x75, 0x64, 0x65, 0x2f, 0x63
        /*006e*/ 	.byte	0x75, 0x74, 0x65, 0x2f, 0x61, 0x74, 0x6f, 0x6d, 0x2f, 0x63, 0x6f, 0x70, 0x79, 0x5f, 0x74, 0x72
        /*007e*/ 	.byte	0x61, 0x69, 0x74, 0x73, 0x5f, 0x73, 0x6d, 0x31, 0x30, 0x30, 0x2e, 0x68, 0x70, 0x70, 0x00
	.type		$str$27,@object
	.size		$str$27,(__unnamed_1 - $str$27)
$str$27:
        /*008d*/ 	.byte	0x28, 0x28, 0x75, 0x69, 0x6e, 0x74, 0x33, 0x32, 0x5f, 0x74, 0x28, 0x74, 0x68, 0x72, 0x65, 0x61
        /*009d*/ 	.byte	0x64, 0x49, 0x64, 0x78, 0x2e, 0x78, 0x29, 0x20, 0x2f, 0x20, 0x33, 0x32, 0x29, 0x20, 0x25, 0x20
        /*00ad*/ 	.byte	0x34, 0x29, 0x20, 0x3d, 0x3d, 0x20, 0x28, 0x28, 0x28, 0x74, 0x6d, 0x65, 0x6d, 0x5f, 0x61, 0x64
        /*00bd*/ 	.byte	0x64, 0x72, 0x20, 0x3e, 0x3e, 0x20, 0x31, 0x36, 0x29, 0x20, 0x2f, 0x20, 0x33, 0x32, 0x29, 0x20
        /*00cd*/ 	.byte	0x25, 0x20, 0x34, 0x29, 0x00
	.type		__unnamed_1,@object
	.size		__unnamed_1,(__unnamed_2 - __unnamed_1)
__unnamed_1:
        /*00d2*/ 	.byte	0x61, 0x75, 0x74, 0x6f, 0x20, 0x63, 0x75, 0x74, 0x65, 0x3a, 0x3a, 0x61, 0x73, 0x5f, 0x70, 0x6f
        /* <DEDUP_REMOVED lines=24> */
        /*0262*/ 	.byte	0x30, 0x34, 0x38, 0x3e, 0x3e, 0x3e, 0x3e, 0x5d, 0x00
	.type		__unnamed_2,@object
	.size		__unnamed_2,(.L_2 - __unnamed_2)
__unnamed_2:
        /* <DEDUP_REMOVED lines=45> */
        /*053b*/ 	.byte	0x3e, 0x3e, 0x3e, 0x5d, 0x00
.L_2:


//--------------------- .nv.shared._ZN7cutlass13device_kernelINS_4conv6kernel13ConvUniversalINS1_16ConvProblemShapeILNS1_8OperatorE1ELi2EEENS1_10collective14CollectiveConvINS1_47MainloopSm100TmaUmmaWarpSpecializedImplicitGemmILS5_1ELi8ELi2ELi1ELi2EN4cute5tupleIJNSA_1CILi2EEENSC_ILi1EEESE_EEEEENSB_IJNSC_ILi64EEENSC_ILi128EEENSB_IJNSC_ILi32EEEEEEEEENS_10tfloat32_tESM_NSA_8TiledMMAINSA_8MMA_AtomIJNSA_17SM100_MMA_TF32_SSISM_SM_fLi64ELi128ELNSA_4UMMA5MajorE0ELSR_1ELNSQ_7ScaleInE0ELSS_0EEEEEENSA_6LayoutINSB_IJSE_SE_SE_EEENSB_IJNSC_ILi0EEESX_SX_EEEEENSB_IJNSA_10UnderscoreES10_S10_EEEEENS7_6detail27Sm100ImplicitGemmTileTraitsINSA_20SM90_TMA_LOAD_IM2COLENSA_14ComposedLayoutINSA_7SwizzleILi3ELi4ELi3EEENSA_18smem_ptr_flag_bitsILi32EEENSV_INSB_IJNSC_ILi8EEESJ_EEENSB_IJSJ_SE_EEEEEEEvEENS14_INSA_23SM90_TMA_LOAD_MULTICASTENS16_INS17_ILi2ELi5ELi2EEES1A_NSV_INSB_IJSJ_NSC_ILi4EEEEEENSB_IJSE_SJ_EEEEEEEvEEEENS_8epilogue10collective18CollectiveEpilogueINS1Q_23Sm100TmaWarpSpecializedILi4ELi2ELi16ELb1ELb0EEEJSL_NSB_IJNSV_ISH_SE_EENSV_ISJ_SE_EEEEESM_NSB_IJNSB_IJlllEEESE_SX_EEESM_S1Z_NS1Q_6fusion15FusionCallbacksIS1U_NS20_17LinearCombinationISM_fSM_fLNS_15FloatRoundStyleE2EEESL_S1X_JEEENSA_5SM1004TMEM4LOAD26SM100_TMEM_LOAD_16dp128b8xES15_S1F_NSA_17SM75_U32x4_LDSM_NENSA_21SM90_TMA_STORE_IM2COLES1F_NSA_17SM90_U32x4_STSM_NENSA_39AutoVectorizingCopyWithAssumedAlignmentILi128EEEEEEvvEEEEvNT_6ParamsE --------------------------
	.section	.nv.shared._ZN7cutlass13device_kernelINS_4conv6kernel13ConvUniversalINS1_16ConvProblemShapeILNS1_8OperatorE1ELi2EEENS1_10collective14CollectiveConvINS1_47MainloopSm100TmaUmmaWarpSpecializedImplicitGemmILS5_1ELi8ELi2ELi1ELi2EN4cute5tupleIJNSA_1CILi2EEENSC_ILi1EEESE_EEEEENSB_IJNSC_ILi64EEENSC_ILi128EEENSB_IJNSC_ILi32EEEEEEEEENS_10tfloat32_tESM_NSA_8TiledMMAINSA_8MMA_AtomIJNSA_17SM100_MMA_TF32_SSISM_SM_fLi64ELi128ELNSA_4UMMA5MajorE0ELSR_1ELNSQ_7ScaleInE0ELSS_0EEEEEENSA_6LayoutINSB_IJSE_SE_SE_EEENSB_IJNSC_ILi0EEESX_SX_EEEEENSB_IJNSA_10UnderscoreES10_S10_EEEEENS7_6detail27Sm100ImplicitGemmTileTraitsINSA_20SM90_TMA_LOAD_IM2COLENSA_14ComposedLayoutINSA_7SwizzleILi3ELi4ELi3EEENSA_18smem_ptr_flag_bitsILi32EEENSV_INSB_IJNSC_ILi8EEESJ_EEENSB_IJSJ_SE_EEEEEEEvEENS14_INSA_23SM90_TMA_LOAD_MULTICASTENS16_INS17_ILi2ELi5ELi2EEES1A_NSV_INSB_IJSJ_NSC_ILi4EEEEEENSB_IJSE_SJ_EEEEEEEvEEEENS_8epilogue10collective18CollectiveEpilogueINS1Q_23Sm100TmaWarpSpecializedILi4ELi2ELi16ELb1ELb0EEEJSL_NSB_IJNSV_ISH_SE_EENSV_ISJ_SE_EEEEESM_NSB_IJNSB_IJlllEEESE_SX_EEESM_S1Z_NS1Q_6fusion15FusionCallbacksIS1U_NS20_17LinearCombinationISM_fSM_fLNS_15FloatRoundStyleE2EEESL_S1X_JEEENSA_5SM1004TMEM4LOAD26SM100_TMEM_LOAD_16dp128b8xES15_S1F_NSA_17SM75_U32x4_LDSM_NENSA_21SM90_TMA_STORE_IM2COLES1F_NSA_17SM90_U32x4_STSM_NENSA_39AutoVectorizingCopyWithAssumedAlignmentILi128EEEEEEvvEEEEvNT_6ParamsE,"aw",@nobits
	.sectionflags	@""
	.align	16
	.zero		1024


//--------------------- .nv.shared.reserved.0     --------------------------
	.section	.nv.shared.reserved.0,"aw",@nobits
	.weak		__nv_reservedSMEM_offset_0_alias
	.size		__nv_reservedSMEM_offset_0_alias, 0, 64
	.other		__nv_reservedSMEM_offset_0_alias,@"STO_CUDA_RESERVED_SHARED STV_DEFAULT"
__nv_reservedSMEM_offset_0_alias:
	.zero		0
.nv.shared.reserved.0:
	.zero		64
	.weak		__nv_reservedSMEM_tcgen05_partition
	.type		__nv_reservedSMEM_tcgen05_partition,@object
	.size		__nv_reservedSMEM_tcgen05_partition,(.L_0 - __nv_reservedSMEM_tcgen05_partition)
__nv_reservedSMEM_tcgen05_partition:
	.zero		32
.L_0:


//--------------------- .nv.global                --------------------------
	.section	.nv.global,"aw",@nobits
.nv.global:
	.type		_ZN39_INTERNAL_fd5899c7_4_k_cu_5da7d586_39214cute1_E,@object
	.size		_ZN39_INTERNAL_fd5899c7_4_k_cu_5da7d586_39214cute1_E,(_ZN39_INTERNAL_fd5899c7_4_k_cu_5da7d586_39214cuda3std3__45__cpo6cbeginE - _ZN39_INTERNAL_fd5899c7_4_k_cu_5da7d586_39214cute1_E)
_ZN39_INTERNAL_fd5899c7_4_k_cu_5da7d586_39214cute1_E:
	.zero		1
	.type		_ZN39_INTERNAL_fd5899c7_4_k_cu_5da7d586_39214cuda3std3__45__cpo6cbeginE,@object
	.size		_ZN39_INTERNAL_fd5899c7_4_k_cu_5da7d586_39214cuda3std3__45__cpo6cbeginE,(_ZN39_INTERNAL_fd5899c7_4_k_cu_5da7d586_39214cuda3std3__48in_placeE - _ZN39_INTERNAL_fd5899c7_4_k_cu_5da7d586_39214cuda3std3__45__cpo6cbeginE)
_ZN39_INTERNAL_fd5899c7_4_k_cu_5da7d586_39214cuda3std3__45__cpo6cbeginE:
	.zero		1
	.type		_ZN39_INTERNAL_fd5899c7_4_k_cu_5da7d586_39214cuda3std3__48in_placeE,@object
	.size		_ZN39_INTERNAL_fd5899c7_4_k_cu_5da7d586_39214cuda3std3__48in_placeE,(_ZN39_INTERNAL_fd5899c7_4_k_cu_5da7d586_39214cuda3std6ranges3__45__cpo9iter_moveE - _ZN39_INTERNAL_fd5899c7_4_k_cu_5da7d586_39214cuda3std3__48in_placeE)
_ZN39_INTERNAL_fd5899c7_4_k_cu_5da7d586_39214cuda3std3__48in_placeE:
	.zero		1
	.type		_ZN39_INTERNAL_fd5899c7_4_k_cu_5da7d586_39214cuda3std6ranges3__45__cpo9iter_moveE,@object
	.size		_ZN39_INTERNAL_fd5899c7_4_k_cu_5da7d586_39214cuda3std6ranges3__45__cpo9iter_moveE,(_ZN39_INTERNAL_fd5899c7_4_k_cu_5da7d586_39214cuda3std3__45__cpo5beginE - _ZN39_INTERNAL_fd5899c7_4_k_cu_5da7d586_39214cuda3std6ranges3__45__cpo9iter_moveE)
_ZN39_INTERNAL_fd5899c7_4_k_cu_5da7d586_39214cuda3std6ranges3__45__cpo9iter_moveE:
	.zero		1
	.type		_ZN39_INTERNAL_fd5899c7_4_k_cu_5da7d586_39214cuda3std3__45__cpo5beginE,@object
	.size		_ZN39_INTERNAL_fd5899c7_4_k_cu_5da7d586_39214cuda3std3__45__cpo5beginE,(_ZN39_INTERNAL_fd5899c7_4_k_cu_5da7d586_39214cuda3std3__441_GLOBAL__N__fd5899c7_4_k_cu_5da7d586_39216ignoreE - _ZN39_INTERNAL_fd5899c7_4_k_cu_5da7d586_39214cuda3std3__45__cpo5beginE)
_ZN39_INTERNAL_fd5899c7_4_k_cu_5da7d586_39214cuda3std3__45__cpo5beginE:
	.zero		1
	.type		_ZN39_INTERNAL_fd5899c7_4_k_cu_5da7d586_39214cuda3std3__441_GLOBAL__N__fd5899c7_4_k_cu_5da7d586_39216ignoreE,@object
	.size		_ZN39_INTERNAL_fd5899c7_4_k_cu_5da7d586_39214cuda3std3__441_GLOBAL__N__fd5899c7_4_k_cu_5da7d586_39216ignoreE,(_ZN39_INTERNAL_fd5899c7_4_k_cu_5da7d586_39214cute7productE - _ZN39_INTERNAL_fd5899c7_4_k_cu_5da7d586_39214cuda3std3__441_GLOBAL__N__fd5899c7_4_k_cu_5da7d586_39216ignoreE)
_ZN39_INTERNAL_fd5899c7_4_k_cu_5da7d586_39214cuda3std3__441_GLOBAL__N__fd5899c7_4_k_cu_5da7d586_39216ignoreE:
	.zero		1
	.type		_ZN39_INTERNAL_fd5899c7_4_k_cu_5da7d586_39214cute7productE,@object
	.size		_ZN39_INTERNAL_fd5899c7_4_k_cu_5da7d586_39214cute7productE,(_ZN39_INTERNAL_fd5899c7_4_k_cu_5da7d586_39214cuda3std3__45__cpo3endE - _ZN39_INTERNAL_fd5899c7_4_k_cu_5da7d586_39214cute7productE)
_ZN39_INTERNAL_fd5899c7_4_k_cu_5da7d586_39214cute7productE:
	.zero		1
	.type		_ZN39_INTERNAL_fd5899c7_4_k_cu_5da7d586_39214cuda3std3__45__cpo3endE,@object
	.size		_ZN39_INTERNAL_fd5899c7_4_k_cu_5da7d586_39214cuda3std3__45__cpo3endE,(_ZN39_INTERNAL_fd5899c7_4_k_cu_5da7d586_39214cuda3std3__419piecewise_constructE - _ZN39_INTERNAL_fd5899c7_4_k_cu_5da7d586_39214cuda3std3__45__cpo3endE)
_ZN39_INTERNAL_fd5899c7_4_k_cu_5da7d586_39214cuda3std3__45__cpo3endE:
	.zero		1
	.type		_ZN39_INTERNAL_fd5899c7_4_k_cu_5da7d586_39214cuda3std3__419piecewise_constructE,@object
	.size		_ZN39_INTERNAL_fd5899c7_4_k_cu_5da7d586_39214cuda3std3__419piecewise_constructE,(_ZN39_INTERNAL_fd5899c7_4_k_cu_5da7d586_39214cuda3std3__45__cpo4cendE - _ZN39_INTERNAL_fd5899c7_4_k_cu_5da7d586_39214cuda3std3__419piecewise_constructE)
_ZN39_INTERNAL_fd5899c7_4_k_cu_5da7d586_39214cuda3std3__419piecewise_constructE:
	.zero		1
	.type		_ZN39_INTERNAL_fd5899c7_4_k_cu_5da7d586_39214cuda3std3__45__cpo4cendE,@object
	.size		_ZN39_INTERNAL_fd5899c7_4_k_cu_5da7d586_39214cuda3std3__45__cpo4cendE,(_ZN39_INTERNAL_fd5899c7_4_k_cu_5da7d586_39214cuda3std6ranges3__45__cpo4swapE - _ZN39_INTERNAL_fd5899c7_4_k_cu_5da7d586_39214cuda3std3__45__cpo4cendE)
_ZN39_INTERNAL_fd5899c7_4_k_cu_5da7d586_39214cuda3std3__45__cpo4cendE:
	.zero		1
	.type		_ZN39_INTERNAL_fd5899c7_4_k_cu_5da7d586_39214cuda3std6ranges3__45__cpo4swapE,@object
	.size		_ZN39_INTERNAL_fd5899c7_4_k_cu_5da7d586_39214cuda3std6ranges3__45__cpo4swapE,(.L_10 - _ZN39_INTERNAL_fd5899c7_4_k_cu_5da7d586_39214cuda3std6ranges3__45__cpo4swapE)
_ZN39_INTERNAL_fd5899c7_4_k_cu_5da7d586_39214cuda3std6ranges3__45__cpo4swapE:
	.zero		1
.L_10:


//--------------------- .nv.constant0._ZN7cutlass13device_kernelINS_4conv6kernel13ConvUniversalINS1_16ConvProblemShapeILNS1_8OperatorE1ELi2EEENS1_10collective14CollectiveConvINS1_47MainloopSm100TmaUmmaWarpSpecializedImplicitGemmILS5_1ELi8ELi2ELi1ELi2EN4cute5tupleIJNSA_1CILi2EEENSC_ILi1EEESE_EEEEENSB_IJNSC_ILi64EEENSC_ILi128EEENSB_IJNSC_ILi32EEEEEEEEENS_10tfloat32_tESM_NSA_8TiledMMAINSA_8MMA_AtomIJNSA_17SM100_MMA_TF32_SSISM_SM_fLi64ELi128ELNSA_4UMMA5MajorE0ELSR_1ELNSQ_7ScaleInE0ELSS_0EEEEEENSA_6LayoutINSB_IJSE_SE_SE_EEENSB_IJNSC_ILi0EEESX_SX_EEEEENSB_IJNSA_10UnderscoreES10_S10_EEEEENS7_6detail27Sm100ImplicitGemmTileTraitsINSA_20SM90_TMA_LOAD_IM2COLENSA_14ComposedLayoutINSA_7SwizzleILi3ELi4ELi3EEENSA_18smem_ptr_flag_bitsILi32EEENSV_INSB_IJNSC_ILi8EEESJ_EEENSB_IJSJ_SE_EEEEEEEvEENS14_INSA_23SM90_TMA_LOAD_MULTICASTENS16_INS17_ILi2ELi5ELi2EEES1A_NSV_INSB_IJSJ_NSC_ILi4EEEEEENSB_IJSE_SJ_EEEEEEEvEEEENS_8epilogue10collective18CollectiveEpilogueINS1Q_23Sm100TmaWarpSpecializedILi4ELi2ELi16ELb1ELb0EEEJSL_NSB_IJNSV_ISH_SE_EENSV_ISJ_SE_EEEEESM_NSB_IJNSB_IJlllEEESE_SX_EEESM_S1Z_NS1Q_6fusion15FusionCallbacksIS1U_NS20_17LinearCombinationISM_fSM_fLNS_15FloatRoundStyleE2EEESL_S1X_JEEENSA_5SM1004TMEM4LOAD26SM100_TMEM_LOAD_16dp128b8xES15_S1F_NSA_17SM75_U32x4_LDSM_NENSA_21SM90_TMA_STORE_IM2COLES1F_NSA_17SM90_U32x4_STSM_NENSA_39AutoVectorizingCopyWithAssumedAlignmentILi128EEEEEEvvEEEEvNT_6ParamsE --------------------------
	.section	.nv.constant0._ZN7cutlass13device_kernelINS_4conv6kernel13ConvUniversalINS1_16ConvProblemShapeILNS1_8OperatorE1ELi2EEENS1_10collective14CollectiveConvINS1_47MainloopSm100TmaUmmaWarpSpecializedImplicitGemmILS5_1ELi8ELi2ELi1ELi2EN4cute5tupleIJNSA_1CILi2EEENSC_ILi1EEESE_EEEEENSB_IJNSC_ILi64EEENSC_ILi128EEENSB_IJNSC_ILi32EEEEEEEEENS_10tfloat32_tESM_NSA_8TiledMMAINSA_8MMA_AtomIJNSA_17SM100_MMA_TF32_SSISM_SM_fLi64ELi128ELNSA_4UMMA5MajorE0ELSR_1ELNSQ_7ScaleInE0ELSS_0EEEEEENSA_6LayoutINSB_IJSE_SE_SE_EEENSB_IJNSC_ILi0EEESX_SX_EEEEENSB_IJNSA_10UnderscoreES10_S10_EEEEENS7_6detail27Sm100ImplicitGemmTileTraitsINSA_20SM90_TMA_LOAD_IM2COLENSA_14ComposedLayoutINSA_7SwizzleILi3ELi4ELi3EEENSA_18smem_ptr_flag_bitsILi32EEENSV_INSB_IJNSC_ILi8EEESJ_EEENSB_IJSJ_SE_EEEEEEEvEENS14_INSA_23SM90_TMA_LOAD_MULTICASTENS16_INS17_ILi2ELi5ELi2EEES1A_NSV_INSB_IJSJ_NSC_ILi4EEEEEENSB_IJSE_SJ_EEEEEEEvEEEENS_8epilogue10collective18CollectiveEpilogueINS1Q_23Sm100TmaWarpSpecializedILi4ELi2ELi16ELb1ELb0EEEJSL_NSB_IJNSV_ISH_SE_EENSV_ISJ_SE_EEEEESM_NSB_IJNSB_IJlllEEESE_SX_EEESM_S1Z_NS1Q_6fusion15FusionCallbacksIS1U_NS20_17LinearCombinationISM_fSM_fLNS_15FloatRoundStyleE2EEESL_S1X_JEEENSA_5SM1004TMEM4LOAD26SM100_TMEM_LOAD_16dp128b8xES15_S1F_NSA_17SM75_U32x4_LDSM_NENSA_21SM90_TMA_STORE_IM2COLES1F_NSA_17SM90_U32x4_STSM_NENSA_39AutoVectorizingCopyWithAssumedAlignmentILi128EEEEEEvvEEEEvNT_6ParamsE,"a",@progbits
	.sectionflags	@""
	.align	4
.nv.constant0._ZN7cutlass13device_kernelINS_4conv6kernel13ConvUniversalINS1_16ConvProblemShapeILNS1_8OperatorE1ELi2EEENS1_10collective14CollectiveConvINS1_47MainloopSm100TmaUmmaWarpSpecializedImplicitGemmILS5_1ELi8ELi2ELi1ELi2EN4cute5tupleIJNSA_1CILi2EEENSC_ILi1EEESE_EEEEENSB_IJNSC_ILi64EEENSC_ILi128EEENSB_IJNSC_ILi32EEEEEEEEENS_10tfloat32_tESM_NSA_8TiledMMAINSA_8MMA_AtomIJNSA_17SM100_MMA_TF32_SSISM_SM_fLi64ELi128ELNSA_4UMMA5MajorE0ELSR_1ELNSQ_7ScaleInE0ELSS_0EEEEEENSA_6LayoutINSB_IJSE_SE_SE_EEENSB_IJNSC_ILi0EEESX_SX_EEEEENSB_IJNSA_10UnderscoreES10_S10_EEEEENS7_6detail27Sm100ImplicitGemmTileTraitsINSA_20SM90_TMA_LOAD_IM2COLENSA_14ComposedLayoutINSA_7SwizzleILi3ELi4ELi3EEENSA_18smem_ptr_flag_bitsILi32EEENSV_INSB_IJNSC_ILi8EEESJ_EEENSB_IJSJ_SE_EEEEEEEvEENS14_INSA_23SM90_TMA_LOAD_MULTICASTENS16_INS17_ILi2ELi5ELi2EEES1A_NSV_INSB_IJSJ_NSC_ILi4EEEEEENSB_IJSE_SJ_EEEEEEEvEEEENS_8epilogue10collective18CollectiveEpilogueINS1Q_23Sm100TmaWarpSpecializedILi4ELi2ELi16ELb1ELb0EEEJSL_NSB_IJNSV_ISH_SE_EENSV_ISJ_SE_EEEEESM_NSB_IJNSB_IJlllEEESE_SX_EEESM_S1Z_NS1Q_6fusion15FusionCallbacksIS1U_NS20_17LinearCombinationISM_fSM_fLNS_15FloatRoundStyleE2EEESL_S1X_JEEENSA_5SM1004TMEM4LOAD26SM100_TMEM_LOAD_16dp128b8xES15_S1F_NSA_17SM75_U32x4_LDSM_NENSA_21SM90_TMA_STORE_IM2COLES1F_NSA_17SM90_U32x4_STSM_NENSA_39AutoVectorizingCopyWithAssumedAlignmentILi128EEEEEEvvEEEEvNT_6ParamsE:
	.zero		2944


//--------------------- SYMBOLS --------------------------

	.type		.nv.reservedSmem.offset0,@object
	.size		.nv.reservedSmem.offset0,0x4
	.type		.nv.reservedSmem.cap,@object
	.size		.nv.reservedSmem.cap,0x4
	.type		__assertfail,@function
